//
// Generated by NVIDIA NVVM Compiler
//
// Compiler Build ID: CL-36424714
// Cuda compilation tools, release 13.0, V13.0.88
// Based on NVVM 20.0.0
//

.version 9.0
.target sm_100
.address_size 64

	// .globl	_Z16tail_latency_fmaILi5260ELi32EEvPKfPfi

.visible .entry _Z16tail_latency_fmaILi5260ELi32EEvPKfPfi(
	.param .u64 .ptr .align 1 _Z16tail_latency_fmaILi5260ELi32EEvPKfPfi_param_0,
	.param .u64 .ptr .align 1 _Z16tail_latency_fmaILi5260ELi32EEvPKfPfi_param_1,
	.param .u32 _Z16tail_latency_fmaILi5260ELi32EEvPKfPfi_param_2
)
{
	.reg .pred 	%p<2>;
	.reg .b32 	%r<15>;
	.reg .b32 	%f<5262>;
	.reg .b64 	%rd<8>;

	ld.param.u64 	%rd3, [_Z16tail_latency_fmaILi5260ELi32EEvPKfPfi_param_0];
	ld.param.u64 	%rd4, [_Z16tail_latency_fmaILi5260ELi32EEvPKfPfi_param_1];
	cvta.to.global.u64 	%rd1, %rd4;
	cvta.to.global.u64 	%rd2, %rd3;
	mov.u32 	%r7, %ctaid.x;
	mov.u32 	%r8, %ntid.x;
	mul.lo.s32 	%r9, %r8, %r7;
	shl.b32 	%r10, %r9, 5;
	mov.u32 	%r11, %tid.x;
	shl.b32 	%r12, %r11, 5;
	add.s32 	%r13, %r10, %r12;
	mov.b32 	%r14, 0;
$L__BB0_1:
	mul.wide.s32 	%rd5, %r13, 4;
	add.s64 	%rd6, %rd1, %rd5;
	add.s64 	%rd7, %rd2, %rd5;
	ld.global.nc.f32 	%f1, [%rd7];
	fma.rn.f32 	%f2, %f1, 0f40400000, %f1;
	fma.rn.f32 	%f3, %f2, 0f40400000, %f2;
	fma.rn.f32 	%f4, %f3, 0f40400000, %f3;
	fma.rn.f32 	%f5, %f4, 0f40400000, %f4;
	fma.rn.f32 	%f6, %f5, 0f40400000, %f5;
	fma.rn.f32 	%f7, %f6, 0f40400000, %f6;
	fma.rn.f32 	%f8, %f7, 0f40400000, %f7;
	fma.rn.f32 	%f9, %f8, 0f40400000, %f8;
	fma.rn.f32 	%f10, %f9, 0f40400000, %f9;
	fma.rn.f32 	%f11, %f10, 0f40400000, %f10;
	fma.rn.f32 	%f12, %f11, 0f40400000, %f11;
	fma.rn.f32 	%f13, %f12, 0f40400000, %f12;
	fma.rn.f32 	%f14, %f13, 0f40400000, %f13;
	fma.rn.f32 	%f15, %f14, 0f40400000, %f14;
	fma.rn.f32 	%f16, %f15, 0f40400000, %f15;
	fma.rn.f32 	%f17, %f16, 0f40400000, %f16;
	fma.rn.f32 	%f18, %f17, 0f40400000, %f17;
	fma.rn.f32 	%f19, %f18, 0f40400000, %f18;
	fma.rn.f32 	%f20, %f19, 0f40400000, %f19;
	fma.rn.f32 	%f21, %f20, 0f40400000, %f20;
	fma.rn.f32 	%f22, %f21, 0f40400000, %f21;
	fma.rn.f32 	%f23, %f22, 0f40400000, %f22;
	fma.rn.f32 	%f24, %f23, 0f40400000, %f23;
	fma.rn.f32 	%f25, %f24, 0f40400000, %f24;
	fma.rn.f32 	%f26, %f25, 0f40400000, %f25;
	fma.rn.f32 	%f27, %f26, 0f40400000, %f26;
	fma.rn.f32 	%f28, %f27, 0f40400000, %f27;
	fma.rn.f32 	%f29, %f28, 0f40400000, %f28;
	fma.rn.f32 	%f30, %f29, 0f40400000, %f29;
	fma.rn.f32 	%f31, %f30, 0f40400000, %f30;
	fma.rn.f32 	%f32, %f31, 0f40400000, %f31;
	fma.rn.f32 	%f33, %f32, 0f40400000, %f32;
	fma.rn.f32 	%f34, %f33, 0f40400000, %f33;
	fma.rn.f32 	%f35, %f34, 0f40400000, %f34;
	fma.rn.f32 	%f36, %f35, 0f40400000, %f35;
	fma.rn.f32 	%f37, %f36, 0f40400000, %f36;
	fma.rn.f32 	%f38, %f37, 0f40400000, %f37;
	fma.rn.f32 	%f39, %f38, 0f40400000, %f38;
	fma.rn.f32 	%f40, %f39, 0f40400000, %f39;
	fma.rn.f32 	%f41, %f40, 0f40400000, %f40;
	fma.rn.f32 	%f42, %f41, 0f40400000, %f41;
	fma.rn.f32 	%f43, %f42, 0f40400000, %f42;
	fma.rn.f32 	%f44, %f43, 0f40400000, %f43;
	fma.rn.f32 	%f45, %f44, 0f40400000, %f44;
	fma.rn.f32 	%f46, %f45, 0f40400000, %f45;
	fma.rn.f32 	%f47, %f46, 0f40400000, %f46;
	fma.rn.f32 	%f48, %f47, 0f40400000, %f47;
	fma.rn.f32 	%f49, %f48, 0f40400000, %f48;
	fma.rn.f32 	%f50, %f49, 0f40400000, %f49;
	fma.rn.f32 	%f51, %f50, 0f40400000, %f50;
	fma.rn.f32 	%f52, %f51, 0f40400000, %f51;
	fma.rn.f32 	%f53, %f52, 0f40400000, %f52;
	fma.rn.f32 	%f54, %f53, 0f40400000, %f53;
	fma.rn.f32 	%f55, %f54, 0f40400000, %f54;
	fma.rn.f32 	%f56, %f55, 0f40400000, %f55;
	fma.rn.f32 	%f57, %f56, 0f40400000, %f56;
	fma.rn.f32 	%f58, %f57, 0f40400000, %f57;
	fma.rn.f32 	%f59, %f58, 0f40400000, %f58;
	fma.rn.f32 	%f60, %f59, 0f40400000, %f59;
	fma.rn.f32 	%f61, %f60, 0f40400000, %f60;
	fma.rn.f32 	%f62, %f61, 0f40400000, %f61;
	fma.rn.f32 	%f63, %f62, 0f40400000, %f62;
	fma.rn.f32 	%f64, %f63, 0f40400000, %f63;
	fma.rn.f32 	%f65, %f64, 0f40400000, %f64;
	fma.rn.f32 	%f66, %f65, 0f40400000, %f65;
	fma.rn.f32 	%f67, %f66, 0f40400000, %f66;
	fma.rn.f32 	%f68, %f67, 0f40400000, %f67;
	fma.rn.f32 	%f69, %f68, 0f40400000, %f68;
	fma.rn.f32 	%f70, %f69, 0f40400000, %f69;
	fma.rn.f32 	%f71, %f70, 0f40400000, %f70;
	fma.rn.f32 	%f72, %f71, 0f40400000, %f71;
	fma.rn.f32 	%f73, %f72, 0f40400000, %f72;
	fma.rn.f32 	%f74, %f73, 0f40400000, %f73;
	fma.rn.f32 	%f75, %f74, 0f40400000, %f74;
	fma.rn.f32 	%f76, %f75, 0f40400000, %f75;
	fma.rn.f32 	%f77, %f76, 0f40400000, %f76;
	fma.rn.f32 	%f78, %f77, 0f40400000, %f77;
	fma.rn.f32 	%f79, %f78, 0f40400000, %f78;
	fma.rn.f32 	%f80, %f79, 0f40400000, %f79;
	fma.rn.f32 	%f81, %f80, 0f40400000, %f80;
	fma.rn.f32 	%f82, %f81, 0f40400000, %f81;
	fma.rn.f32 	%f83, %f82, 0f40400000, %f82;
	fma.rn.f32 	%f84, %f83, 0f40400000, %f83;
	fma.rn.f32 	%f85, %f84, 0f40400000, %f84;
	fma.rn.f32 	%f86, %f85, 0f40400000, %f85;
	fma.rn.f32 	%f87, %f86, 0f40400000, %f86;
	fma.rn.f32 	%f88, %f87, 0f40400000, %f87;
	fma.rn.f32 	%f89, %f88, 0f40400000, %f88;
	fma.rn.f32 	%f90, %f89, 0f40400000, %f89;
	fma.rn.f32 	%f91, %f90, 0f40400000, %f90;
	fma.rn.f32 	%f92, %f91, 0f40400000, %f91;
	fma.rn.f32 	%f93, %f92, 0f40400000, %f92;
	fma.rn.f32 	%f94, %f93, 0f40400000, %f93;
	fma.rn.f32 	%f95, %f94, 0f40400000, %f94;
	fma.rn.f32 	%f96, %f95, 0f40400000, %f95;
	fma.rn.f32 	%f97, %f96, 0f40400000, %f96;
	fma.rn.f32 	%f98, %f97, 0f40400000, %f97;
	fma.rn.f32 	%f99, %f98, 0f40400000, %f98;
	fma.rn.f32 	%f100, %f99, 0f40400000, %f99;
	fma.rn.f32 	%f101, %f100, 0f40400000, %f100;
	fma.rn.f32 	%f102, %f101, 0f40400000, %f101;
	fma.rn.f32 	%f103, %f102, 0f40400000, %f102;
	fma.rn.f32 	%f104, %f103, 0f40400000, %f103;
	fma.rn.f32 	%f105, %f104, 0f40400000, %f104;
	fma.rn.f32 	%f106, %f105, 0f40400000, %f105;
	fma.rn.f32 	%f107, %f106, 0f40400000, %f106;
	fma.rn.f32 	%f108, %f107, 0f40400000, %f107;
	fma.rn.f32 	%f109, %f108, 0f40400000, %f108;
	fma.rn.f32 	%f110, %f109, 0f40400000, %f109;
	fma.rn.f32 	%f111, %f110, 0f40400000, %f110;
	fma.rn.f32 	%f112, %f111, 0f40400000, %f111;
	fma.rn.f32 	%f113, %f112, 0f40400000, %f112;
	fma.rn.f32 	%f114, %f113, 0f40400000, %f113;
	fma.rn.f32 	%f115, %f114, 0f40400000, %f114;
	fma.rn.f32 	%f116, %f115, 0f40400000, %f115;
	fma.rn.f32 	%f117, %f116, 0f40400000, %f116;
	fma.rn.f32 	%f118, %f117, 0f40400000, %f117;
	fma.rn.f32 	%f119, %f118, 0f40400000, %f118;
	fma.rn.f32 	%f120, %f119, 0f40400000, %f119;
	fma.rn.f32 	%f121, %f120, 0f40400000, %f120;
	fma.rn.f32 	%f122, %f121, 0f40400000, %f121;
	fma.rn.f32 	%f123, %f122, 0f40400000, %f122;
	fma.rn.f32 	%f124, %f123, 0f40400000, %f123;
	fma.rn.f32 	%f125, %f124, 0f40400000, %f124;
	fma.rn.f32 	%f126, %f125, 0f40400000, %f125;
	fma.rn.f32 	%f127, %f126, 0f40400000, %f126;
	fma.rn.f32 	%f128, %f127, 0f40400000, %f127;
	fma.rn.f32 	%f129, %f128, 0f40400000, %f128;
	fma.rn.f32 	%f130, %f129, 0f40400000, %f129;
	fma.rn.f32 	%f131, %f130, 0f40400000, %f130;
	fma.rn.f32 	%f132, %f131, 0f40400000, %f131;
	fma.rn.f32 	%f133, %f132, 0f40400000, %f132;
	fma.rn.f32 	%f134, %f133, 0f40400000, %f133;
	fma.rn.f32 	%f135, %f134, 0f40400000, %f134;
	fma.rn.f32 	%f136, %f135, 0f40400000, %f135;
	fma.rn.f32 	%f137, %f136, 0f40400000, %f136;
	fma.rn.f32 	%f138, %f137, 0f40400000, %f137;
	fma.rn.f32 	%f139, %f138, 0f40400000, %f138;
	fma.rn.f32 	%f140, %f139, 0f40400000, %f139;
	fma.rn.f32 	%f141, %f140, 0f40400000, %f140;
	fma.rn.f32 	%f142, %f141, 0f40400000, %f141;
	fma.rn.f32 	%f143, %f142, 0f40400000, %f142;
	fma.rn.f32 	%f144, %f143, 0f40400000, %f143;
	fma.rn.f32 	%f145, %f144, 0f40400000, %f144;
	fma.rn.f32 	%f146, %f145, 0f40400000, %f145;
	fma.rn.f32 	%f147, %f146, 0f40400000, %f146;
	fma.rn.f32 	%f148, %f147, 0f40400000, %f147;
	fma.rn.f32 	%f149, %f148, 0f40400000, %f148;
	fma.rn.f32 	%f150, %f149, 0f40400000, %f149;
	fma.rn.f32 	%f151, %f150, 0f40400000, %f150;
	fma.rn.f32 	%f152, %f151, 0f40400000, %f151;
	fma.rn.f32 	%f153, %f152, 0f40400000, %f152;
	fma.rn.f32 	%f154, %f153, 0f40400000, %f153;
	fma.rn.f32 	%f155, %f154, 0f40400000, %f154;
	fma.rn.f32 	%f156, %f155, 0f40400000, %f155;
	fma.rn.f32 	%f157, %f156, 0f40400000, %f156;
	fma.rn.f32 	%f158, %f157, 0f40400000, %f157;
	fma.rn.f32 	%f159, %f158, 0f40400000, %f158;
	fma.rn.f32 	%f160, %f159, 0f40400000, %f159;
	fma.rn.f32 	%f161, %f160, 0f40400000, %f160;
	fma.rn.f32 	%f162, %f161, 0f40400000, %f161;
	fma.rn.f32 	%f163, %f162, 0f40400000, %f162;
	fma.rn.f32 	%f164, %f163, 0f40400000, %f163;
	fma.rn.f32 	%f165, %f164, 0f40400000, %f164;
	fma.rn.f32 	%f166, %f165, 0f40400000, %f165;
	fma.rn.f32 	%f167, %f166, 0f40400000, %f166;
	fma.rn.f32 	%f168, %f167, 0f40400000, %f167;
	fma.rn.f32 	%f169, %f168, 0f40400000, %f168;
	fma.rn.f32 	%f170, %f169, 0f40400000, %f169;
	fma.rn.f32 	%f171, %f170, 0f40400000, %f170;
	fma.rn.f32 	%f172, %f171, 0f40400000, %f171;
	fma.rn.f32 	%f173, %f172, 0f40400000, %f172;
	fma.rn.f32 	%f174, %f173, 0f40400000, %f173;
	fma.rn.f32 	%f175, %f174, 0f40400000, %f174;
	fma.rn.f32 	%f176, %f175, 0f40400000, %f175;
	fma.rn.f32 	%f177, %f176, 0f40400000, %f176;
	fma.rn.f32 	%f178, %f177, 0f40400000, %f177;
	fma.rn.f32 	%f179, %f178, 0f40400000, %f178;
	fma.rn.f32 	%f180, %f179, 0f40400000, %f179;
	fma.rn.f32 	%f181, %f180, 0f40400000, %f180;
	fma.rn.f32 	%f182, %f181, 0f40400000, %f181;
	fma.rn.f32 	%f183, %f182, 0f40400000, %f182;
	fma.rn.f32 	%f184, %f183, 0f40400000, %f183;
	fma.rn.f32 	%f185, %f184, 0f40400000, %f184;
	fma.rn.f32 	%f186, %f185, 0f40400000, %f185;
	fma.rn.f32 	%f187, %f186, 0f40400000, %f186;
	fma.rn.f32 	%f188, %f187, 0f40400000, %f187;
	fma.rn.f32 	%f189, %f188, 0f40400000, %f188;
	fma.rn.f32 	%f190, %f189, 0f40400000, %f189;
	fma.rn.f32 	%f191, %f190, 0f40400000, %f190;
	fma.rn.f32 	%f192, %f191, 0f40400000, %f191;
	fma.rn.f32 	%f193, %f192, 0f40400000, %f192;
	fma.rn.f32 	%f194, %f193, 0f40400000, %f193;
	fma.rn.f32 	%f195, %f194, 0f40400000, %f194;
	fma.rn.f32 	%f196, %f195, 0f40400000, %f195;
	fma.rn.f32 	%f197, %f196, 0f40400000, %f196;
	fma.rn.f32 	%f198, %f197, 0f40400000, %f197;
	fma.rn.f32 	%f199, %f198, 0f40400000, %f198;
	fma.rn.f32 	%f200, %f199, 0f40400000, %f199;
	fma.rn.f32 	%f201, %f200, 0f40400000, %f200;
	fma.rn.f32 	%f202, %f201, 0f40400000, %f201;
	fma.rn.f32 	%f203, %f202, 0f40400000, %f202;
	fma.rn.f32 	%f204, %f203, 0f40400000, %f203;
	fma.rn.f32 	%f205, %f204, 0f40400000, %f204;
	fma.rn.f32 	%f206, %f205, 0f40400000, %f205;
	fma.rn.f32 	%f207, %f206, 0f40400000, %f206;
	fma.rn.f32 	%f208, %f207, 0f40400000, %f207;
	fma.rn.f32 	%f209, %f208, 0f40400000, %f208;
	fma.rn.f32 	%f210, %f209, 0f40400000, %f209;
	fma.rn.f32 	%f211, %f210, 0f40400000, %f210;
	fma.rn.f32 	%f212, %f211, 0f40400000, %f211;
	fma.rn.f32 	%f213, %f212, 0f40400000, %f212;
	fma.rn.f32 	%f214, %f213, 0f40400000, %f213;
	fma.rn.f32 	%f215, %f214, 0f40400000, %f214;
	fma.rn.f32 	%f216, %f215, 0f40400000, %f215;
	fma.rn.f32 	%f217, %f216, 0f40400000, %f216;
	fma.rn.f32 	%f218, %f217, 0f40400000, %f217;
	fma.rn.f32 	%f219, %f218, 0f40400000, %f218;
	fma.rn.f32 	%f220, %f219, 0f40400000, %f219;
	fma.rn.f32 	%f221, %f220, 0f40400000, %f220;
	fma.rn.f32 	%f222, %f221, 0f40400000, %f221;
	fma.rn.f32 	%f223, %f222, 0f40400000, %f222;
	fma.rn.f32 	%f224, %f223, 0f40400000, %f223;
	fma.rn.f32 	%f225, %f224, 0f40400000, %f224;
	fma.rn.f32 	%f226, %f225, 0f40400000, %f225;
	fma.rn.f32 	%f227, %f226, 0f40400000, %f226;
	fma.rn.f32 	%f228, %f227, 0f40400000, %f227;
	fma.rn.f32 	%f229, %f228, 0f40400000, %f228;
	fma.rn.f32 	%f230, %f229, 0f40400000, %f229;
	fma.rn.f32 	%f231, %f230, 0f40400000, %f230;
	fma.rn.f32 	%f232, %f231, 0f40400000, %f231;
	fma.rn.f32 	%f233, %f232, 0f40400000, %f232;
	fma.rn.f32 	%f234, %f233, 0f40400000, %f233;
	fma.rn.f32 	%f235, %f234, 0f40400000, %f234;
	fma.rn.f32 	%f236, %f235, 0f40400000, %f235;
	fma.rn.f32 	%f237, %f236, 0f40400000, %f236;
	fma.rn.f32 	%f238, %f237, 0f40400000, %f237;
	fma.rn.f32 	%f239, %f238, 0f40400000, %f238;
	fma.rn.f32 	%f240, %f239, 0f40400000, %f239;
	fma.rn.f32 	%f241, %f240, 0f40400000, %f240;
	fma.rn.f32 	%f242, %f241, 0f40400000, %f241;
	fma.rn.f32 	%f243, %f242, 0f40400000, %f242;
	fma.rn.f32 	%f244, %f243, 0f40400000, %f243;
	fma.rn.f32 	%f245, %f244, 0f40400000, %f244;
	fma.rn.f32 	%f246, %f245, 0f40400000, %f245;
	fma.rn.f32 	%f247, %f246, 0f40400000, %f246;
	fma.rn.f32 	%f248, %f247, 0f40400000, %f247;
	fma.rn.f32 	%f249, %f248, 0f40400000, %f248;
	fma.rn.f32 	%f250, %f249, 0f40400000, %f249;
	fma.rn.f32 	%f251, %f250, 0f40400000, %f250;
	fma.rn.f32 	%f252, %f251, 0f40400000, %f251;
	fma.rn.f32 	%f253, %f252, 0f40400000, %f252;
	fma.rn.f32 	%f254, %f253, 0f40400000, %f253;
	fma.rn.f32 	%f255, %f254, 0f40400000, %f254;
	fma.rn.f32 	%f256, %f255, 0f40400000, %f255;
	fma.rn.f32 	%f257, %f256, 0f40400000, %f256;
	fma.rn.f32 	%f258, %f257, 0f40400000, %f257;
	fma.rn.f32 	%f259, %f258, 0f40400000, %f258;
	fma.rn.f32 	%f260, %f259, 0f40400000, %f259;
	fma.rn.f32 	%f261, %f260, 0f40400000, %f260;
	fma.rn.f32 	%f262, %f261, 0f40400000, %f261;
	fma.rn.f32 	%f263, %f262, 0f40400000, %f262;
	fma.rn.f32 	%f264, %f263, 0f40400000, %f263;
	fma.rn.f32 	%f265, %f264, 0f40400000, %f264;
	fma.rn.f32 	%f266, %f265, 0f40400000, %f265;
	fma.rn.f32 	%f267, %f266, 0f40400000, %f266;
	fma.rn.f32 	%f268, %f267, 0f40400000, %f267;
	fma.rn.f32 	%f269, %f268, 0f40400000, %f268;
	fma.rn.f32 	%f270, %f269, 0f40400000, %f269;
	fma.rn.f32 	%f271, %f270, 0f40400000, %f270;
	fma.rn.f32 	%f272, %f271, 0f40400000, %f271;
	fma.rn.f32 	%f273, %f272, 0f40400000, %f272;
	fma.rn.f32 	%f274, %f273, 0f40400000, %f273;
	fma.rn.f32 	%f275, %f274, 0f40400000, %f274;
	fma.rn.f32 	%f276, %f275, 0f40400000, %f275;
	fma.rn.f32 	%f277, %f276, 0f40400000, %f276;
	fma.rn.f32 	%f278, %f277, 0f40400000, %f277;
	fma.rn.f32 	%f279, %f278, 0f40400000, %f278;
	fma.rn.f32 	%f280, %f279, 0f40400000, %f279;
	fma.rn.f32 	%f281, %f280, 0f40400000, %f280;
	fma.rn.f32 	%f282, %f281, 0f40400000, %f281;
	fma.rn.f32 	%f283, %f282, 0f40400000, %f282;
	fma.rn.f32 	%f284, %f283, 0f40400000, %f283;
	fma.rn.f32 	%f285, %f284, 0f40400000, %f284;
	fma.rn.f32 	%f286, %f285, 0f40400000, %f285;
	fma.rn.f32 	%f287, %f286, 0f40400000, %f286;
	fma.rn.f32 	%f288, %f287, 0f40400000, %f287;
	fma.rn.f32 	%f289, %f288, 0f40400000, %f288;
	fma.rn.f32 	%f290, %f289, 0f40400000, %f289;
	fma.rn.f32 	%f291, %f290, 0f40400000, %f290;
	fma.rn.f32 	%f292, %f291, 0f40400000, %f291;
	fma.rn.f32 	%f293, %f292, 0f40400000, %f292;
	fma.rn.f32 	%f294, %f293, 0f40400000, %f293;
	fma.rn.f32 	%f295, %f294, 0f40400000, %f294;
	fma.rn.f32 	%f296, %f295, 0f40400000, %f295;
	fma.rn.f32 	%f297, %f296, 0f40400000, %f296;
	fma.rn.f32 	%f298, %f297, 0f40400000, %f297;
	fma.rn.f32 	%f299, %f298, 0f40400000, %f298;
	fma.rn.f32 	%f300, %f299, 0f40400000, %f299;
	fma.rn.f32 	%f301, %f300, 0f40400000, %f300;
	fma.rn.f32 	%f302, %f301, 0f40400000, %f301;
	fma.rn.f32 	%f303, %f302, 0f40400000, %f302;
	fma.rn.f32 	%f304, %f303, 0f40400000, %f303;
	fma.rn.f32 	%f305, %f304, 0f40400000, %f304;
	fma.rn.f32 	%f306, %f305, 0f40400000, %f305;
	fma.rn.f32 	%f307, %f306, 0f40400000, %f306;
	fma.rn.f32 	%f308, %f307, 0f40400000, %f307;
	fma.rn.f32 	%f309, %f308, 0f40400000, %f308;
	fma.rn.f32 	%f310, %f309, 0f40400000, %f309;
	fma.rn.f32 	%f311, %f310, 0f40400000, %f310;
	fma.rn.f32 	%f312, %f311, 0f40400000, %f311;
	fma.rn.f32 	%f313, %f312, 0f40400000, %f312;
	fma.rn.f32 	%f314, %f313, 0f40400000, %f313;
	fma.rn.f32 	%f315, %f314, 0f40400000, %f314;
	fma.rn.f32 	%f316, %f315, 0f40400000, %f315;
	fma.rn.f32 	%f317, %f316, 0f40400000, %f316;
	fma.rn.f32 	%f318, %f317, 0f40400000, %f317;
	fma.rn.f32 	%f319, %f318, 0f40400000, %f318;
	fma.rn.f32 	%f320, %f319, 0f40400000, %f319;
	fma.rn.f32 	%f321, %f320, 0f40400000, %f320;
	fma.rn.f32 	%f322, %f321, 0f40400000, %f321;
	fma.rn.f32 	%f323, %f322, 0f40400000, %f322;
	fma.rn.f32 	%f324, %f323, 0f40400000, %f323;
	fma.rn.f32 	%f325, %f324, 0f40400000, %f324;
	fma.rn.f32 	%f326, %f325, 0f40400000, %f325;
	fma.rn.f32 	%f327, %f326, 0f40400000, %f326;
	fma.rn.f32 	%f328, %f327, 0f40400000, %f327;
	fma.rn.f32 	%f329, %f328, 0f40400000, %f328;
	fma.rn.f32 	%f330, %f329, 0f40400000, %f329;
	fma.rn.f32 	%f331, %f330, 0f40400000, %f330;
	fma.rn.f32 	%f332, %f331, 0f40400000, %f331;
	fma.rn.f32 	%f333, %f332, 0f40400000, %f332;
	fma.rn.f32 	%f334, %f333, 0f40400000, %f333;
	fma.rn.f32 	%f335, %f334, 0f40400000, %f334;
	fma.rn.f32 	%f336, %f335, 0f40400000, %f335;
	fma.rn.f32 	%f337, %f336, 0f40400000, %f336;
	fma.rn.f32 	%f338, %f337, 0f40400000, %f337;
	fma.rn.f32 	%f339, %f338, 0f40400000, %f338;
	fma.rn.f32 	%f340, %f339, 0f40400000, %f339;
	fma.rn.f32 	%f341, %f340, 0f40400000, %f340;
	fma.rn.f32 	%f342, %f341, 0f40400000, %f341;
	fma.rn.f32 	%f343, %f342, 0f40400000, %f342;
	fma.rn.f32 	%f344, %f343, 0f40400000, %f343;
	fma.rn.f32 	%f345, %f344, 0f40400000, %f344;
	fma.rn.f32 	%f346, %f345, 0f40400000, %f345;
	fma.rn.f32 	%f347, %f346, 0f40400000, %f346;
	fma.rn.f32 	%f348, %f347, 0f40400000, %f347;
	fma.rn.f32 	%f349, %f348, 0f40400000, %f348;
	fma.rn.f32 	%f350, %f349, 0f40400000, %f349;
	fma.rn.f32 	%f351, %f350, 0f40400000, %f350;
	fma.rn.f32 	%f352, %f351, 0f40400000, %f351;
	fma.rn.f32 	%f353, %f352, 0f40400000, %f352;
	fma.rn.f32 	%f354, %f353, 0f40400000, %f353;
	fma.rn.f32 	%f355, %f354, 0f40400000, %f354;
	fma.rn.f32 	%f356, %f355, 0f40400000, %f355;
	fma.rn.f32 	%f357, %f356, 0f40400000, %f356;
	fma.rn.f32 	%f358, %f357, 0f40400000, %f357;
	fma.rn.f32 	%f359, %f358, 0f40400000, %f358;
	fma.rn.f32 	%f360, %f359, 0f40400000, %f359;
	fma.rn.f32 	%f361, %f360, 0f40400000, %f360;
	fma.rn.f32 	%f362, %f361, 0f40400000, %f361;
	fma.rn.f32 	%f363, %f362, 0f40400000, %f362;
	fma.rn.f32 	%f364, %f363, 0f40400000, %f363;
	fma.rn.f32 	%f365, %f364, 0f40400000, %f364;
	fma.rn.f32 	%f366, %f365, 0f40400000, %f365;
	fma.rn.f32 	%f367, %f366, 0f40400000, %f366;
	fma.rn.f32 	%f368, %f367, 0f40400000, %f367;
	fma.rn.f32 	%f369, %f368, 0f40400000, %f368;
	fma.rn.f32 	%f370, %f369, 0f40400000, %f369;
	fma.rn.f32 	%f371, %f370, 0f40400000, %f370;
	fma.rn.f32 	%f372, %f371, 0f40400000, %f371;
	fma.rn.f32 	%f373, %f372, 0f40400000, %f372;
	fma.rn.f32 	%f374, %f373, 0f40400000, %f373;
	fma.rn.f32 	%f375, %f374, 0f40400000, %f374;
	fma.rn.f32 	%f376, %f375, 0f40400000, %f375;
	fma.rn.f32 	%f377, %f376, 0f40400000, %f376;
	fma.rn.f32 	%f378, %f377, 0f40400000, %f377;
	fma.rn.f32 	%f379, %f378, 0f40400000, %f378;
	fma.rn.f32 	%f380, %f379, 0f40400000, %f379;
	fma.rn.f32 	%f381, %f380, 0f40400000, %f380;
	fma.rn.f32 	%f382, %f381, 0f40400000, %f381;
	fma.rn.f32 	%f383, %f382, 0f40400000, %f382;
	fma.rn.f32 	%f384, %f383, 0f40400000, %f383;
	fma.rn.f32 	%f385, %f384, 0f40400000, %f384;
	fma.rn.f32 	%f386, %f385, 0f40400000, %f385;
	fma.rn.f32 	%f387, %f386, 0f40400000, %f386;
	fma.rn.f32 	%f388, %f387, 0f40400000, %f387;
	fma.rn.f32 	%f389, %f388, 0f40400000, %f388;
	fma.rn.f32 	%f390, %f389, 0f40400000, %f389;
	fma.rn.f32 	%f391, %f390, 0f40400000, %f390;
	fma.rn.f32 	%f392, %f391, 0f40400000, %f391;
	fma.rn.f32 	%f393, %f392, 0f40400000, %f392;
	fma.rn.f32 	%f394, %f393, 0f40400000, %f393;
	fma.rn.f32 	%f395, %f394, 0f40400000, %f394;
	fma.rn.f32 	%f396, %f395, 0f40400000, %f395;
	fma.rn.f32 	%f397, %f396, 0f40400000, %f396;
	fma.rn.f32 	%f398, %f397, 0f40400000, %f397;
	fma.rn.f32 	%f399, %f398, 0f40400000, %f398;
	fma.rn.f32 	%f400, %f399, 0f40400000, %f399;
	fma.rn.f32 	%f401, %f400, 0f40400000, %f400;
	fma.rn.f32 	%f402, %f401, 0f40400000, %f401;
	fma.rn.f32 	%f403, %f402, 0f40400000, %f402;
	fma.rn.f32 	%f404, %f403, 0f40400000, %f403;
	fma.rn.f32 	%f405, %f404, 0f40400000, %f404;
	fma.rn.f32 	%f406, %f405, 0f40400000, %f405;
	fma.rn.f32 	%f407, %f406, 0f40400000, %f406;
	fma.rn.f32 	%f408, %f407, 0f40400000, %f407;
	fma.rn.f32 	%f409, %f408, 0f40400000, %f408;
	fma.rn.f32 	%f410, %f409, 0f40400000, %f409;
	fma.rn.f32 	%f411, %f410, 0f40400000, %f410;
	fma.rn.f32 	%f412, %f411, 0f40400000, %f411;
	fma.rn.f32 	%f413, %f412, 0f40400000, %f412;
	fma.rn.f32 	%f414, %f413, 0f40400000, %f413;
	fma.rn.f32 	%f415, %f414, 0f40400000, %f414;
	fma.rn.f32 	%f416, %f415, 0f40400000, %f415;
	fma.rn.f32 	%f417, %f416, 0f40400000, %f416;
	fma.rn.f32 	%f418, %f417, 0f40400000, %f417;
	fma.rn.f32 	%f419, %f418, 0f40400000, %f418;
	fma.rn.f32 	%f420, %f419, 0f40400000, %f419;
	fma.rn.f32 	%f421, %f420, 0f40400000, %f420;
	fma.rn.f32 	%f422, %f421, 0f40400000, %f421;
	fma.rn.f32 	%f423, %f422, 0f40400000, %f422;
	fma.rn.f32 	%f424, %f423, 0f40400000, %f423;
	fma.rn.f32 	%f425, %f424, 0f40400000, %f424;
	fma.rn.f32 	%f426, %f425, 0f40400000, %f425;
	fma.rn.f32 	%f427, %f426, 0f40400000, %f426;
	fma.rn.f32 	%f428, %f427, 0f40400000, %f427;
	fma.rn.f32 	%f429, %f428, 0f40400000, %f428;
	fma.rn.f32 	%f430, %f429, 0f40400000, %f429;
	fma.rn.f32 	%f431, %f430, 0f40400000, %f430;
	fma.rn.f32 	%f432, %f431, 0f40400000, %f431;
	fma.rn.f32 	%f433, %f432, 0f40400000, %f432;
	fma.rn.f32 	%f434, %f433, 0f40400000, %f433;
	fma.rn.f32 	%f435, %f434, 0f40400000, %f434;
	fma.rn.f32 	%f436, %f435, 0f40400000, %f435;
	fma.rn.f32 	%f437, %f436, 0f40400000, %f436;
	fma.rn.f32 	%f438, %f437, 0f40400000, %f437;
	fma.rn.f32 	%f439, %f438, 0f40400000, %f438;
	fma.rn.f32 	%f440, %f439, 0f40400000, %f439;
	fma.rn.f32 	%f441, %f440, 0f40400000, %f440;
	fma.rn.f32 	%f442, %f441, 0f40400000, %f441;
	fma.rn.f32 	%f443, %f442, 0f40400000, %f442;
	fma.rn.f32 	%f444, %f443, 0f40400000, %f443;
	fma.rn.f32 	%f445, %f444, 0f40400000, %f444;
	fma.rn.f32 	%f446, %f445, 0f40400000, %f445;
	fma.rn.f32 	%f447, %f446, 0f40400000, %f446;
	fma.rn.f32 	%f448, %f447, 0f40400000, %f447;
	fma.rn.f32 	%f449, %f448, 0f40400000, %f448;
	fma.rn.f32 	%f450, %f449, 0f40400000, %f449;
	fma.rn.f32 	%f451, %f450, 0f40400000, %f450;
	fma.rn.f32 	%f452, %f451, 0f40400000, %f451;
	fma.rn.f32 	%f453, %f452, 0f40400000, %f452;
	fma.rn.f32 	%f454, %f453, 0f40400000, %f453;
	fma.rn.f32 	%f455, %f454, 0f40400000, %f454;
	fma.rn.f32 	%f456, %f455, 0f40400000, %f455;
	fma.rn.f32 	%f457, %f456, 0f40400000, %f456;
	fma.rn.f32 	%f458, %f457, 0f40400000, %f457;
	fma.rn.f32 	%f459, %f458, 0f40400000, %f458;
	fma.rn.f32 	%f460, %f459, 0f40400000, %f459;
	fma.rn.f32 	%f461, %f460, 0f40400000, %f460;
	fma.rn.f32 	%f462, %f461, 0f40400000, %f461;
	fma.rn.f32 	%f463, %f462, 0f40400000, %f462;
	fma.rn.f32 	%f464, %f463, 0f40400000, %f463;
	fma.rn.f32 	%f465, %f464, 0f40400000, %f464;
	fma.rn.f32 	%f466, %f465, 0f40400000, %f465;
	fma.rn.f32 	%f467, %f466, 0f40400000, %f466;
	fma.rn.f32 	%f468, %f467, 0f40400000, %f467;
	fma.rn.f32 	%f469, %f468, 0f40400000, %f468;
	fma.rn.f32 	%f470, %f469, 0f40400000, %f469;
	fma.rn.f32 	%f471, %f470, 0f40400000, %f470;
	fma.rn.f32 	%f472, %f471, 0f40400000, %f471;
	fma.rn.f32 	%f473, %f472, 0f40400000, %f472;
	fma.rn.f32 	%f474, %f473, 0f40400000, %f473;
	fma.rn.f32 	%f475, %f474, 0f40400000, %f474;
	fma.rn.f32 	%f476, %f475, 0f40400000, %f475;
	fma.rn.f32 	%f477, %f476, 0f40400000, %f476;
	fma.rn.f32 	%f478, %f477, 0f40400000, %f477;
	fma.rn.f32 	%f479, %f478, 0f40400000, %f478;
	fma.rn.f32 	%f480, %f479, 0f40400000, %f479;
	fma.rn.f32 	%f481, %f480, 0f40400000, %f480;
	fma.rn.f32 	%f482, %f481, 0f40400000, %f481;
	fma.rn.f32 	%f483, %f482, 0f40400000, %f482;
	fma.rn.f32 	%f484, %f483, 0f40400000, %f483;
	fma.rn.f32 	%f485, %f484, 0f40400000, %f484;
	fma.rn.f32 	%f486, %f485, 0f40400000, %f485;
	fma.rn.f32 	%f487, %f486, 0f40400000, %f486;
	fma.rn.f32 	%f488, %f487, 0f40400000, %f487;
	fma.rn.f32 	%f489, %f488, 0f40400000, %f488;
	fma.rn.f32 	%f490, %f489, 0f40400000, %f489;
	fma.rn.f32 	%f491, %f490, 0f40400000, %f490;
	fma.rn.f32 	%f492, %f491, 0f40400000, %f491;
	fma.rn.f32 	%f493, %f492, 0f40400000, %f492;
	fma.rn.f32 	%f494, %f493, 0f40400000, %f493;
	fma.rn.f32 	%f495, %f494, 0f40400000, %f494;
	fma.rn.f32 	%f496, %f495, 0f40400000, %f495;
	fma.rn.f32 	%f497, %f496, 0f40400000, %f496;
	fma.rn.f32 	%f498, %f497, 0f40400000, %f497;
	fma.rn.f32 	%f499, %f498, 0f40400000, %f498;
	fma.rn.f32 	%f500, %f499, 0f40400000, %f499;
	fma.rn.f32 	%f501, %f500, 0f40400000, %f500;
	fma.rn.f32 	%f502, %f501, 0f40400000, %f501;
	fma.rn.f32 	%f503, %f502, 0f40400000, %f502;
	fma.rn.f32 	%f504, %f503, 0f40400000, %f503;
	fma.rn.f32 	%f505, %f504, 0f40400000, %f504;
	fma.rn.f32 	%f506, %f505, 0f40400000, %f505;
	fma.rn.f32 	%f507, %f506, 0f40400000, %f506;
	fma.rn.f32 	%f508, %f507, 0f40400000, %f507;
	fma.rn.f32 	%f509, %f508, 0f40400000, %f508;
	fma.rn.f32 	%f510, %f509, 0f40400000, %f509;
	fma.rn.f32 	%f511, %f510, 0f40400000, %f510;
	fma.rn.f32 	%f512, %f511, 0f40400000, %f511;
	fma.rn.f32 	%f513, %f512, 0f40400000, %f512;
	fma.rn.f32 	%f514, %f513, 0f40400000, %f513;
	fma.rn.f32 	%f515, %f514, 0f40400000, %f514;
	fma.rn.f32 	%f516, %f515, 0f40400000, %f515;
	fma.rn.f32 	%f517, %f516, 0f40400000, %f516;
	fma.rn.f32 	%f518, %f517, 0f40400000, %f517;
	fma.rn.f32 	%f519, %f518, 0f40400000, %f518;
	fma.rn.f32 	%f520, %f519, 0f40400000, %f519;
	fma.rn.f32 	%f521, %f520, 0f40400000, %f520;
	fma.rn.f32 	%f522, %f521, 0f40400000, %f521;
	fma.rn.f32 	%f523, %f522, 0f40400000, %f522;
	fma.rn.f32 	%f524, %f523, 0f40400000, %f523;
	fma.rn.f32 	%f525, %f524, 0f40400000, %f524;
	fma.rn.f32 	%f526, %f525, 0f40400000, %f525;
	fma.rn.f32 	%f527, %f526, 0f40400000, %f526;
	fma.rn.f32 	%f528, %f527, 0f40400000, %f527;
	fma.rn.f32 	%f529, %f528, 0f40400000, %f528;
	fma.rn.f32 	%f530, %f529, 0f40400000, %f529;
	fma.rn.f32 	%f531, %f530, 0f40400000, %f530;
	fma.rn.f32 	%f532, %f531, 0f40400000, %f531;
	fma.rn.f32 	%f533, %f532, 0f40400000, %f532;
	fma.rn.f32 	%f534, %f533, 0f40400000, %f533;
	fma.rn.f32 	%f535, %f534, 0f40400000, %f534;
	fma.rn.f32 	%f536, %f535, 0f40400000, %f535;
	fma.rn.f32 	%f537, %f536, 0f40400000, %f536;
	fma.rn.f32 	%f538, %f537, 0f40400000, %f537;
	fma.rn.f32 	%f539, %f538, 0f40400000, %f538;
	fma.rn.f32 	%f540, %f539, 0f40400000, %f539;
	fma.rn.f32 	%f541, %f540, 0f40400000, %f540;
	fma.rn.f32 	%f542, %f541, 0f40400000, %f541;
	fma.rn.f32 	%f543, %f542, 0f40400000, %f542;
	fma.rn.f32 	%f544, %f543, 0f40400000, %f543;
	fma.rn.f32 	%f545, %f544, 0f40400000, %f544;
	fma.rn.f32 	%f546, %f545, 0f40400000, %f545;
	fma.rn.f32 	%f547, %f546, 0f40400000, %f546;
	fma.rn.f32 	%f548, %f547, 0f40400000, %f547;
	fma.rn.f32 	%f549, %f548, 0f40400000, %f548;
	fma.rn.f32 	%f550, %f549, 0f40400000, %f549;
	fma.rn.f32 	%f551, %f550, 0f40400000, %f550;
	fma.rn.f32 	%f552, %f551, 0f40400000, %f551;
	fma.rn.f32 	%f553, %f552, 0f40400000, %f552;
	fma.rn.f32 	%f554, %f553, 0f40400000, %f553;
	fma.rn.f32 	%f555, %f554, 0f40400000, %f554;
	fma.rn.f32 	%f556, %f555, 0f40400000, %f555;
	fma.rn.f32 	%f557, %f556, 0f40400000, %f556;
	fma.rn.f32 	%f558, %f557, 0f40400000, %f557;
	fma.rn.f32 	%f559, %f558, 0f40400000, %f558;
	fma.rn.f32 	%f560, %f559, 0f40400000, %f559;
	fma.rn.f32 	%f561, %f560, 0f40400000, %f560;
	fma.rn.f32 	%f562, %f561, 0f40400000, %f561;
	fma.rn.f32 	%f563, %f562, 0f40400000, %f562;
	fma.rn.f32 	%f564, %f563, 0f40400000, %f563;
	fma.rn.f32 	%f565, %f564, 0f40400000, %f564;
	fma.rn.f32 	%f566, %f565, 0f40400000, %f565;
	fma.rn.f32 	%f567, %f566, 0f40400000, %f566;
	fma.rn.f32 	%f568, %f567, 0f40400000, %f567;
	fma.rn.f32 	%f569, %f568, 0f40400000, %f568;
	fma.rn.f32 	%f570, %f569, 0f40400000, %f569;
	fma.rn.f32 	%f571, %f570, 0f40400000, %f570;
	fma.rn.f32 	%f572, %f571, 0f40400000, %f571;
	fma.rn.f32 	%f573, %f572, 0f40400000, %f572;
	fma.rn.f32 	%f574, %f573, 0f40400000, %f573;
	fma.rn.f32 	%f575, %f574, 0f40400000, %f574;
	fma.rn.f32 	%f576, %f575, 0f40400000, %f575;
	fma.rn.f32 	%f577, %f576, 0f40400000, %f576;
	fma.rn.f32 	%f578, %f577, 0f40400000, %f577;
	fma.rn.f32 	%f579, %f578, 0f40400000, %f578;
	fma.rn.f32 	%f580, %f579, 0f40400000, %f579;
	fma.rn.f32 	%f581, %f580, 0f40400000, %f580;
	fma.rn.f32 	%f582, %f581, 0f40400000, %f581;
	fma.rn.f32 	%f583, %f582, 0f40400000, %f582;
	fma.rn.f32 	%f584, %f583, 0f40400000, %f583;
	fma.rn.f32 	%f585, %f584, 0f40400000, %f584;
	fma.rn.f32 	%f586, %f585, 0f40400000, %f585;
	fma.rn.f32 	%f587, %f586, 0f40400000, %f586;
	fma.rn.f32 	%f588, %f587, 0f40400000, %f587;
	fma.rn.f32 	%f589, %f588, 0f40400000, %f588;
	fma.rn.f32 	%f590, %f589, 0f40400000, %f589;
	fma.rn.f32 	%f591, %f590, 0f40400000, %f590;
	fma.rn.f32 	%f592, %f591, 0f40400000, %f591;
	fma.rn.f32 	%f593, %f592, 0f40400000, %f592;
	fma.rn.f32 	%f594, %f593, 0f40400000, %f593;
	fma.rn.f32 	%f595, %f594, 0f40400000, %f594;
	fma.rn.f32 	%f596, %f595, 0f40400000, %f595;
	fma.rn.f32 	%f597, %f596, 0f40400000, %f596;
	fma.rn.f32 	%f598, %f597, 0f40400000, %f597;
	fma.rn.f32 	%f599, %f598, 0f40400000, %f598;
	fma.rn.f32 	%f600, %f599, 0f40400000, %f599;
	fma.rn.f32 	%f601, %f600, 0f40400000, %f600;
	fma.rn.f32 	%f602, %f601, 0f40400000, %f601;
	fma.rn.f32 	%f603, %f602, 0f40400000, %f602;
	fma.rn.f32 	%f604, %f603, 0f40400000, %f603;
	fma.rn.f32 	%f605, %f604, 0f40400000, %f604;
	fma.rn.f32 	%f606, %f605, 0f40400000, %f605;
	fma.rn.f32 	%f607, %f606, 0f40400000, %f606;
	fma.rn.f32 	%f608, %f607, 0f40400000, %f607;
	fma.rn.f32 	%f609, %f608, 0f40400000, %f608;
	fma.rn.f32 	%f610, %f609, 0f40400000, %f609;
	fma.rn.f32 	%f611, %f610, 0f40400000, %f610;
	fma.rn.f32 	%f612, %f611, 0f40400000, %f611;
	fma.rn.f32 	%f613, %f612, 0f40400000, %f612;
	fma.rn.f32 	%f614, %f613, 0f40400000, %f613;
	fma.rn.f32 	%f615, %f614, 0f40400000, %f614;
	fma.rn.f32 	%f616, %f615, 0f40400000, %f615;
	fma.rn.f32 	%f617, %f616, 0f40400000, %f616;
	fma.rn.f32 	%f618, %f617, 0f40400000, %f617;
	fma.rn.f32 	%f619, %f618, 0f40400000, %f618;
	fma.rn.f32 	%f620, %f619, 0f40400000, %f619;
	fma.rn.f32 	%f621, %f620, 0f40400000, %f620;
	fma.rn.f32 	%f622, %f621, 0f40400000, %f621;
	fma.rn.f32 	%f623, %f622, 0f40400000, %f622;
	fma.rn.f32 	%f624, %f623, 0f40400000, %f623;
	fma.rn.f32 	%f625, %f624, 0f40400000, %f624;
	fma.rn.f32 	%f626, %f625, 0f40400000, %f625;
	fma.rn.f32 	%f627, %f626, 0f40400000, %f626;
	fma.rn.f32 	%f628, %f627, 0f40400000, %f627;
	fma.rn.f32 	%f629, %f628, 0f40400000, %f628;
	fma.rn.f32 	%f630, %f629, 0f40400000, %f629;
	fma.rn.f32 	%f631, %f630, 0f40400000, %f630;
	fma.rn.f32 	%f632, %f631, 0f40400000, %f631;
	fma.rn.f32 	%f633, %f632, 0f40400000, %f632;
	fma.rn.f32 	%f634, %f633, 0f40400000, %f633;
	fma.rn.f32 	%f635, %f634, 0f40400000, %f634;
	fma.rn.f32 	%f636, %f635, 0f40400000, %f635;
	fma.rn.f32 	%f637, %f636, 0f40400000, %f636;
	fma.rn.f32 	%f638, %f637, 0f40400000, %f637;
	fma.rn.f32 	%f639, %f638, 0f40400000, %f638;
	fma.rn.f32 	%f640, %f639, 0f40400000, %f639;
	fma.rn.f32 	%f641, %f640, 0f40400000, %f640;
	fma.rn.f32 	%f642, %f641, 0f40400000, %f641;
	fma.rn.f32 	%f643, %f642, 0f40400000, %f642;
	fma.rn.f32 	%f644, %f643, 0f40400000, %f643;
	fma.rn.f32 	%f645, %f644, 0f40400000, %f644;
	fma.rn.f32 	%f646, %f645, 0f40400000, %f645;
	fma.rn.f32 	%f647, %f646, 0f40400000, %f646;
	fma.rn.f32 	%f648, %f647, 0f40400000, %f647;
	fma.rn.f32 	%f649, %f648, 0f40400000, %f648;
	fma.rn.f32 	%f650, %f649, 0f40400000, %f649;
	fma.rn.f32 	%f651, %f650, 0f40400000, %f650;
	fma.rn.f32 	%f652, %f651, 0f40400000, %f651;
	fma.rn.f32 	%f653, %f652, 0f40400000, %f652;
	fma.rn.f32 	%f654, %f653, 0f40400000, %f653;
	fma.rn.f32 	%f655, %f654, 0f40400000, %f654;
	fma.rn.f32 	%f656, %f655, 0f40400000, %f655;
	fma.rn.f32 	%f657, %f656, 0f40400000, %f656;
	fma.rn.f32 	%f658, %f657, 0f40400000, %f657;
	fma.rn.f32 	%f659, %f658, 0f40400000, %f658;
	fma.rn.f32 	%f660, %f659, 0f40400000, %f659;
	fma.rn.f32 	%f661, %f660, 0f40400000, %f660;
	fma.rn.f32 	%f662, %f661, 0f40400000, %f661;
	fma.rn.f32 	%f663, %f662, 0f40400000, %f662;
	fma.rn.f32 	%f664, %f663, 0f40400000, %f663;
	fma.rn.f32 	%f665, %f664, 0f40400000, %f664;
	fma.rn.f32 	%f666, %f665, 0f40400000, %f665;
	fma.rn.f32 	%f667, %f666, 0f40400000, %f666;
	fma.rn.f32 	%f668, %f667, 0f40400000, %f667;
	fma.rn.f32 	%f669, %f668, 0f40400000, %f668;
	fma.rn.f32 	%f670, %f669, 0f40400000, %f669;
	fma.rn.f32 	%f671, %f670, 0f40400000, %f670;
	fma.rn.f32 	%f672, %f671, 0f40400000, %f671;
	fma.rn.f32 	%f673, %f672, 0f40400000, %f672;
	fma.rn.f32 	%f674, %f673, 0f40400000, %f673;
	fma.rn.f32 	%f675, %f674, 0f40400000, %f674;
	fma.rn.f32 	%f676, %f675, 0f40400000, %f675;
	fma.rn.f32 	%f677, %f676, 0f40400000, %f676;
	fma.rn.f32 	%f678, %f677, 0f40400000, %f677;
	fma.rn.f32 	%f679, %f678, 0f40400000, %f678;
	fma.rn.f32 	%f680, %f679, 0f40400000, %f679;
	fma.rn.f32 	%f681, %f680, 0f40400000, %f680;
	fma.rn.f32 	%f682, %f681, 0f40400000, %f681;
	fma.rn.f32 	%f683, %f682, 0f40400000, %f682;
	fma.rn.f32 	%f684, %f683, 0f40400000, %f683;
	fma.rn.f32 	%f685, %f684, 0f40400000, %f684;
	fma.rn.f32 	%f686, %f685, 0f40400000, %f685;
	fma.rn.f32 	%f687, %f686, 0f40400000, %f686;
	fma.rn.f32 	%f688, %f687, 0f40400000, %f687;
	fma.rn.f32 	%f689, %f688, 0f40400000, %f688;
	fma.rn.f32 	%f690, %f689, 0f40400000, %f689;
	fma.rn.f32 	%f691, %f690, 0f40400000, %f690;
	fma.rn.f32 	%f692, %f691, 0f40400000, %f691;
	fma.rn.f32 	%f693, %f692, 0f40400000, %f692;
	fma.rn.f32 	%f694, %f693, 0f40400000, %f693;
	fma.rn.f32 	%f695, %f694, 0f40400000, %f694;
	fma.rn.f32 	%f696, %f695, 0f40400000, %f695;
	fma.rn.f32 	%f697, %f696, 0f40400000, %f696;
	fma.rn.f32 	%f698, %f697, 0f40400000, %f697;
	fma.rn.f32 	%f699, %f698, 0f40400000, %f698;
	fma.rn.f32 	%f700, %f699, 0f40400000, %f699;
	fma.rn.f32 	%f701, %f700, 0f40400000, %f700;
	fma.rn.f32 	%f702, %f701, 0f40400000, %f701;
	fma.rn.f32 	%f703, %f702, 0f40400000, %f702;
	fma.rn.f32 	%f704, %f703, 0f40400000, %f703;
	fma.rn.f32 	%f705, %f704, 0f40400000, %f704;
	fma.rn.f32 	%f706, %f705, 0f40400000, %f705;
	fma.rn.f32 	%f707, %f706, 0f40400000, %f706;
	fma.rn.f32 	%f708, %f707, 0f40400000, %f707;
	fma.rn.f32 	%f709, %f708, 0f40400000, %f708;
	fma.rn.f32 	%f710, %f709, 0f40400000, %f709;
	fma.rn.f32 	%f711, %f710, 0f40400000, %f710;
	fma.rn.f32 	%f712, %f711, 0f40400000, %f711;
	fma.rn.f32 	%f713, %f712, 0f40400000, %f712;
	fma.rn.f32 	%f714, %f713, 0f40400000, %f713;
	fma.rn.f32 	%f715, %f714, 0f40400000, %f714;
	fma.rn.f32 	%f716, %f715, 0f40400000, %f715;
	fma.rn.f32 	%f717, %f716, 0f40400000, %f716;
	fma.rn.f32 	%f718, %f717, 0f40400000, %f717;
	fma.rn.f32 	%f719, %f718, 0f40400000, %f718;
	fma.rn.f32 	%f720, %f719, 0f40400000, %f719;
	fma.rn.f32 	%f721, %f720, 0f40400000, %f720;
	fma.rn.f32 	%f722, %f721, 0f40400000, %f721;
	fma.rn.f32 	%f723, %f722, 0f40400000, %f722;
	fma.rn.f32 	%f724, %f723, 0f40400000, %f723;
	fma.rn.f32 	%f725, %f724, 0f40400000, %f724;
	fma.rn.f32 	%f726, %f725, 0f40400000, %f725;
	fma.rn.f32 	%f727, %f726, 0f40400000, %f726;
	fma.rn.f32 	%f728, %f727, 0f40400000, %f727;
	fma.rn.f32 	%f729, %f728, 0f40400000, %f728;
	fma.rn.f32 	%f730, %f729, 0f40400000, %f729;
	fma.rn.f32 	%f731, %f730, 0f40400000, %f730;
	fma.rn.f32 	%f732, %f731, 0f40400000, %f731;
	fma.rn.f32 	%f733, %f732, 0f40400000, %f732;
	fma.rn.f32 	%f734, %f733, 0f40400000, %f733;
	fma.rn.f32 	%f735, %f734, 0f40400000, %f734;
	fma.rn.f32 	%f736, %f735, 0f40400000, %f735;
	fma.rn.f32 	%f737, %f736, 0f40400000, %f736;
	fma.rn.f32 	%f738, %f737, 0f40400000, %f737;
	fma.rn.f32 	%f739, %f738, 0f40400000, %f738;
	fma.rn.f32 	%f740, %f739, 0f40400000, %f739;
	fma.rn.f32 	%f741, %f740, 0f40400000, %f740;
	fma.rn.f32 	%f742, %f741, 0f40400000, %f741;
	fma.rn.f32 	%f743, %f742, 0f40400000, %f742;
	fma.rn.f32 	%f744, %f743, 0f40400000, %f743;
	fma.rn.f32 	%f745, %f744, 0f40400000, %f744;
	fma.rn.f32 	%f746, %f745, 0f40400000, %f745;
	fma.rn.f32 	%f747, %f746, 0f40400000, %f746;
	fma.rn.f32 	%f748, %f747, 0f40400000, %f747;
	fma.rn.f32 	%f749, %f748, 0f40400000, %f748;
	fma.rn.f32 	%f750, %f749, 0f40400000, %f749;
	fma.rn.f32 	%f751, %f750, 0f40400000, %f750;
	fma.rn.f32 	%f752, %f751, 0f40400000, %f751;
	fma.rn.f32 	%f753, %f752, 0f40400000, %f752;
	fma.rn.f32 	%f754, %f753, 0f40400000, %f753;
	fma.rn.f32 	%f755, %f754, 0f40400000, %f754;
	fma.rn.f32 	%f756, %f755, 0f40400000, %f755;
	fma.rn.f32 	%f757, %f756, 0f40400000, %f756;
	fma.rn.f32 	%f758, %f757, 0f40400000, %f757;
	fma.rn.f32 	%f759, %f758, 0f40400000, %f758;
	fma.rn.f32 	%f760, %f759, 0f40400000, %f759;
	fma.rn.f32 	%f761, %f760, 0f40400000, %f760;
	fma.rn.f32 	%f762, %f761, 0f40400000, %f761;
	fma.rn.f32 	%f763, %f762, 0f40400000, %f762;
	fma.rn.f32 	%f764, %f763, 0f40400000, %f763;
	fma.rn.f32 	%f765, %f764, 0f40400000, %f764;
	fma.rn.f32 	%f766, %f765, 0f40400000, %f765;
	fma.rn.f32 	%f767, %f766, 0f40400000, %f766;
	fma.rn.f32 	%f768, %f767, 0f40400000, %f767;
	fma.rn.f32 	%f769, %f768, 0f40400000, %f768;
	fma.rn.f32 	%f770, %f769, 0f40400000, %f769;
	fma.rn.f32 	%f771, %f770, 0f40400000, %f770;
	fma.rn.f32 	%f772, %f771, 0f40400000, %f771;
	fma.rn.f32 	%f773, %f772, 0f40400000, %f772;
	fma.rn.f32 	%f774, %f773, 0f40400000, %f773;
	fma.rn.f32 	%f775, %f774, 0f40400000, %f774;
	fma.rn.f32 	%f776, %f775, 0f40400000, %f775;
	fma.rn.f32 	%f777, %f776, 0f40400000, %f776;
	fma.rn.f32 	%f778, %f777, 0f40400000, %f777;
	fma.rn.f32 	%f779, %f778, 0f40400000, %f778;
	fma.rn.f32 	%f780, %f779, 0f40400000, %f779;
	fma.rn.f32 	%f781, %f780, 0f40400000, %f780;
	fma.rn.f32 	%f782, %f781, 0f40400000, %f781;
	fma.rn.f32 	%f783, %f782, 0f40400000, %f782;
	fma.rn.f32 	%f784, %f783, 0f40400000, %f783;
	fma.rn.f32 	%f785, %f784, 0f40400000, %f784;
	fma.rn.f32 	%f786, %f785, 0f40400000, %f785;
	fma.rn.f32 	%f787, %f786, 0f40400000, %f786;
	fma.rn.f32 	%f788, %f787, 0f40400000, %f787;
	fma.rn.f32 	%f789, %f788, 0f40400000, %f788;
	fma.rn.f32 	%f790, %f789, 0f40400000, %f789;
	fma.rn.f32 	%f791, %f790, 0f40400000, %f790;
	fma.rn.f32 	%f792, %f791, 0f40400000, %f791;
	fma.rn.f32 	%f793, %f792, 0f40400000, %f792;
	fma.rn.f32 	%f794, %f793, 0f40400000, %f793;
	fma.rn.f32 	%f795, %f794, 0f40400000, %f794;
	fma.rn.f32 	%f796, %f795, 0f40400000, %f795;
	fma.rn.f32 	%f797, %f796, 0f40400000, %f796;
	fma.rn.f32 	%f798, %f797, 0f40400000, %f797;
	fma.rn.f32 	%f799, %f798, 0f40400000, %f798;
	fma.rn.f32 	%f800, %f799, 0f40400000, %f799;
	fma.rn.f32 	%f801, %f800, 0f40400000, %f800;
	fma.rn.f32 	%f802, %f801, 0f40400000, %f801;
	fma.rn.f32 	%f803, %f802, 0f40400000, %f802;
	fma.rn.f32 	%f804, %f803, 0f40400000, %f803;
	fma.rn.f32 	%f805, %f804, 0f40400000, %f804;
	fma.rn.f32 	%f806, %f805, 0f40400000, %f805;
	fma.rn.f32 	%f807, %f806, 0f40400000, %f806;
	fma.rn.f32 	%f808, %f807, 0f40400000, %f807;
	fma.rn.f32 	%f809, %f808, 0f40400000, %f808;
	fma.rn.f32 	%f810, %f809, 0f40400000, %f809;
	fma.rn.f32 	%f811, %f810, 0f40400000, %f810;
	fma.rn.f32 	%f812, %f811, 0f40400000, %f811;
	fma.rn.f32 	%f813, %f812, 0f40400000, %f812;
	fma.rn.f32 	%f814, %f813, 0f40400000, %f813;
	fma.rn.f32 	%f815, %f814, 0f40400000, %f814;
	fma.rn.f32 	%f816, %f815, 0f40400000, %f815;
	fma.rn.f32 	%f817, %f816, 0f40400000, %f816;
	fma.rn.f32 	%f818, %f817, 0f40400000, %f817;
	fma.rn.f32 	%f819, %f818, 0f40400000, %f818;
	fma.rn.f32 	%f820, %f819, 0f40400000, %f819;
	fma.rn.f32 	%f821, %f820, 0f40400000, %f820;
	fma.rn.f32 	%f822, %f821, 0f40400000, %f821;
	fma.rn.f32 	%f823, %f822, 0f40400000, %f822;
	fma.rn.f32 	%f824, %f823, 0f40400000, %f823;
	fma.rn.f32 	%f825, %f824, 0f40400000, %f824;
	fma.rn.f32 	%f826, %f825, 0f40400000, %f825;
	fma.rn.f32 	%f827, %f826, 0f40400000, %f826;
	fma.rn.f32 	%f828, %f827, 0f40400000, %f827;
	fma.rn.f32 	%f829, %f828, 0f40400000, %f828;
	fma.rn.f32 	%f830, %f829, 0f40400000, %f829;
	fma.rn.f32 	%f831, %f830, 0f40400000, %f830;
	fma.rn.f32 	%f832, %f831, 0f40400000, %f831;
	fma.rn.f32 	%f833, %f832, 0f40400000, %f832;
	fma.rn.f32 	%f834, %f833, 0f40400000, %f833;
	fma.rn.f32 	%f835, %f834, 0f40400000, %f834;
	fma.rn.f32 	%f836, %f835, 0f40400000, %f835;
	fma.rn.f32 	%f837, %f836, 0f40400000, %f836;
	fma.rn.f32 	%f838, %f837, 0f40400000, %f837;
	fma.rn.f32 	%f839, %f838, 0f40400000, %f838;
	fma.rn.f32 	%f840, %f839, 0f40400000, %f839;
	fma.rn.f32 	%f841, %f840, 0f40400000, %f840;
	fma.rn.f32 	%f842, %f841, 0f40400000, %f841;
	fma.rn.f32 	%f843, %f842, 0f40400000, %f842;
	fma.rn.f32 	%f844, %f843, 0f40400000, %f843;
	fma.rn.f32 	%f845, %f844, 0f40400000, %f844;
	fma.rn.f32 	%f846, %f845, 0f40400000, %f845;
	fma.rn.f32 	%f847, %f846, 0f40400000, %f846;
	fma.rn.f32 	%f848, %f847, 0f40400000, %f847;
	fma.rn.f32 	%f849, %f848, 0f40400000, %f848;
	fma.rn.f32 	%f850, %f849, 0f40400000, %f849;
	fma.rn.f32 	%f851, %f850, 0f40400000, %f850;
	fma.rn.f32 	%f852, %f851, 0f40400000, %f851;
	fma.rn.f32 	%f853, %f852, 0f40400000, %f852;
	fma.rn.f32 	%f854, %f853, 0f40400000, %f853;
	fma.rn.f32 	%f855, %f854, 0f40400000, %f854;
	fma.rn.f32 	%f856, %f855, 0f40400000, %f855;
	fma.rn.f32 	%f857, %f856, 0f40400000, %f856;
	fma.rn.f32 	%f858, %f857, 0f40400000, %f857;
	fma.rn.f32 	%f859, %f858, 0f40400000, %f858;
	fma.rn.f32 	%f860, %f859, 0f40400000, %f859;
	fma.rn.f32 	%f861, %f860, 0f40400000, %f860;
	fma.rn.f32 	%f862, %f861, 0f40400000, %f861;
	fma.rn.f32 	%f863, %f862, 0f40400000, %f862;
	fma.rn.f32 	%f864, %f863, 0f40400000, %f863;
	fma.rn.f32 	%f865, %f864, 0f40400000, %f864;
	fma.rn.f32 	%f866, %f865, 0f40400000, %f865;
	fma.rn.f32 	%f867, %f866, 0f40400000, %f866;
	fma.rn.f32 	%f868, %f867, 0f40400000, %f867;
	fma.rn.f32 	%f869, %f868, 0f40400000, %f868;
	fma.rn.f32 	%f870, %f869, 0f40400000, %f869;
	fma.rn.f32 	%f871, %f870, 0f40400000, %f870;
	fma.rn.f32 	%f872, %f871, 0f40400000, %f871;
	fma.rn.f32 	%f873, %f872, 0f40400000, %f872;
	fma.rn.f32 	%f874, %f873, 0f40400000, %f873;
	fma.rn.f32 	%f875, %f874, 0f40400000, %f874;
	fma.rn.f32 	%f876, %f875, 0f40400000, %f875;
	fma.rn.f32 	%f877, %f876, 0f40400000, %f876;
	fma.rn.f32 	%f878, %f877, 0f40400000, %f877;
	fma.rn.f32 	%f879, %f878, 0f40400000, %f878;
	fma.rn.f32 	%f880, %f879, 0f40400000, %f879;
	fma.rn.f32 	%f881, %f880, 0f40400000, %f880;
	fma.rn.f32 	%f882, %f881, 0f40400000, %f881;
	fma.rn.f32 	%f883, %f882, 0f40400000, %f882;
	fma.rn.f32 	%f884, %f883, 0f40400000, %f883;
	fma.rn.f32 	%f885, %f884, 0f40400000, %f884;
	fma.rn.f32 	%f886, %f885, 0f40400000, %f885;
	fma.rn.f32 	%f887, %f886, 0f40400000, %f886;
	fma.rn.f32 	%f888, %f887, 0f40400000, %f887;
	fma.rn.f32 	%f889, %f888, 0f40400000, %f888;
	fma.rn.f32 	%f890, %f889, 0f40400000, %f889;
	fma.rn.f32 	%f891, %f890, 0f40400000, %f890;
	fma.rn.f32 	%f892, %f891, 0f40400000, %f891;
	fma.rn.f32 	%f893, %f892, 0f40400000, %f892;
	fma.rn.f32 	%f894, %f893, 0f40400000, %f893;
	fma.rn.f32 	%f895, %f894, 0f40400000, %f894;
	fma.rn.f32 	%f896, %f895, 0f40400000, %f895;
	fma.rn.f32 	%f897, %f896, 0f40400000, %f896;
	fma.rn.f32 	%f898, %f897, 0f40400000, %f897;
	fma.rn.f32 	%f899, %f898, 0f40400000, %f898;
	fma.rn.f32 	%f900, %f899, 0f40400000, %f899;
	fma.rn.f32 	%f901, %f900, 0f40400000, %f900;
	fma.rn.f32 	%f902, %f901, 0f40400000, %f901;
	fma.rn.f32 	%f903, %f902, 0f40400000, %f902;
	fma.rn.f32 	%f904, %f903, 0f40400000, %f903;
	fma.rn.f32 	%f905, %f904, 0f40400000, %f904;
	fma.rn.f32 	%f906, %f905, 0f40400000, %f905;
	fma.rn.f32 	%f907, %f906, 0f40400000, %f906;
	fma.rn.f32 	%f908, %f907, 0f40400000, %f907;
	fma.rn.f32 	%f909, %f908, 0f40400000, %f908;
	fma.rn.f32 	%f910, %f909, 0f40400000, %f909;
	fma.rn.f32 	%f911, %f910, 0f40400000, %f910;
	fma.rn.f32 	%f912, %f911, 0f40400000, %f911;
	fma.rn.f32 	%f913, %f912, 0f40400000, %f912;
	fma.rn.f32 	%f914, %f913, 0f40400000, %f913;
	fma.rn.f32 	%f915, %f914, 0f40400000, %f914;
	fma.rn.f32 	%f916, %f915, 0f40400000, %f915;
	fma.rn.f32 	%f917, %f916, 0f40400000, %f916;
	fma.rn.f32 	%f918, %f917, 0f40400000, %f917;
	fma.rn.f32 	%f919, %f918, 0f40400000, %f918;
	fma.rn.f32 	%f920, %f919, 0f40400000, %f919;
	fma.rn.f32 	%f921, %f920, 0f40400000, %f920;
	fma.rn.f32 	%f922, %f921, 0f40400000, %f921;
	fma.rn.f32 	%f923, %f922, 0f40400000, %f922;
	fma.rn.f32 	%f924, %f923, 0f40400000, %f923;
	fma.rn.f32 	%f925, %f924, 0f40400000, %f924;
	fma.rn.f32 	%f926, %f925, 0f40400000, %f925;
	fma.rn.f32 	%f927, %f926, 0f40400000, %f926;
	fma.rn.f32 	%f928, %f927, 0f40400000, %f927;
	fma.rn.f32 	%f929, %f928, 0f40400000, %f928;
	fma.rn.f32 	%f930, %f929, 0f40400000, %f929;
	fma.rn.f32 	%f931, %f930, 0f40400000, %f930;
	fma.rn.f32 	%f932, %f931, 0f40400000, %f931;
	fma.rn.f32 	%f933, %f932, 0f40400000, %f932;
	fma.rn.f32 	%f934, %f933, 0f40400000, %f933;
	fma.rn.f32 	%f935, %f934, 0f40400000, %f934;
	fma.rn.f32 	%f936, %f935, 0f40400000, %f935;
	fma.rn.f32 	%f937, %f936, 0f40400000, %f936;
	fma.rn.f32 	%f938, %f937, 0f40400000, %f937;
	fma.rn.f32 	%f939, %f938, 0f40400000, %f938;
	fma.rn.f32 	%f940, %f939, 0f40400000, %f939;
	fma.rn.f32 	%f941, %f940, 0f40400000, %f940;
	fma.rn.f32 	%f942, %f941, 0f40400000, %f941;
	fma.rn.f32 	%f943, %f942, 0f40400000, %f942;
	fma.rn.f32 	%f944, %f943, 0f40400000, %f943;
	fma.rn.f32 	%f945, %f944, 0f40400000, %f944;
	fma.rn.f32 	%f946, %f945, 0f40400000, %f945;
	fma.rn.f32 	%f947, %f946, 0f40400000, %f946;
	fma.rn.f32 	%f948, %f947, 0f40400000, %f947;
	fma.rn.f32 	%f949, %f948, 0f40400000, %f948;
	fma.rn.f32 	%f950, %f949, 0f40400000, %f949;
	fma.rn.f32 	%f951, %f950, 0f40400000, %f950;
	fma.rn.f32 	%f952, %f951, 0f40400000, %f951;
	fma.rn.f32 	%f953, %f952, 0f40400000, %f952;
	fma.rn.f32 	%f954, %f953, 0f40400000, %f953;
	fma.rn.f32 	%f955, %f954, 0f40400000, %f954;
	fma.rn.f32 	%f956, %f955, 0f40400000, %f955;
	fma.rn.f32 	%f957, %f956, 0f40400000, %f956;
	fma.rn.f32 	%f958, %f957, 0f40400000, %f957;
	fma.rn.f32 	%f959, %f958, 0f40400000, %f958;
	fma.rn.f32 	%f960, %f959, 0f40400000, %f959;
	fma.rn.f32 	%f961, %f960, 0f40400000, %f960;
	fma.rn.f32 	%f962, %f961, 0f40400000, %f961;
	fma.rn.f32 	%f963, %f962, 0f40400000, %f962;
	fma.rn.f32 	%f964, %f963, 0f40400000, %f963;
	fma.rn.f32 	%f965, %f964, 0f40400000, %f964;
	fma.rn.f32 	%f966, %f965, 0f40400000, %f965;
	fma.rn.f32 	%f967, %f966, 0f40400000, %f966;
	fma.rn.f32 	%f968, %f967, 0f40400000, %f967;
	fma.rn.f32 	%f969, %f968, 0f40400000, %f968;
	fma.rn.f32 	%f970, %f969, 0f40400000, %f969;
	fma.rn.f32 	%f971, %f970, 0f40400000, %f970;
	fma.rn.f32 	%f972, %f971, 0f40400000, %f971;
	fma.rn.f32 	%f973, %f972, 0f40400000, %f972;
	fma.rn.f32 	%f974, %f973, 0f40400000, %f973;
	fma.rn.f32 	%f975, %f974, 0f40400000, %f974;
	fma.rn.f32 	%f976, %f975, 0f40400000, %f975;
	fma.rn.f32 	%f977, %f976, 0f40400000, %f976;
	fma.rn.f32 	%f978, %f977, 0f40400000, %f977;
	fma.rn.f32 	%f979, %f978, 0f40400000, %f978;
	fma.rn.f32 	%f980, %f979, 0f40400000, %f979;
	fma.rn.f32 	%f981, %f980, 0f40400000, %f980;
	fma.rn.f32 	%f982, %f981, 0f40400000, %f981;
	fma.rn.f32 	%f983, %f982, 0f40400000, %f982;
	fma.rn.f32 	%f984, %f983, 0f40400000, %f983;
	fma.rn.f32 	%f985, %f984, 0f40400000, %f984;
	fma.rn.f32 	%f986, %f985, 0f40400000, %f985;
	fma.rn.f32 	%f987, %f986, 0f40400000, %f986;
	fma.rn.f32 	%f988, %f987, 0f40400000, %f987;
	fma.rn.f32 	%f989, %f988, 0f40400000, %f988;
	fma.rn.f32 	%f990, %f989, 0f40400000, %f989;
	fma.rn.f32 	%f991, %f990, 0f40400000, %f990;
	fma.rn.f32 	%f992, %f991, 0f40400000, %f991;
	fma.rn.f32 	%f993, %f992, 0f40400000, %f992;
	fma.rn.f32 	%f994, %f993, 0f40400000, %f993;
	fma.rn.f32 	%f995, %f994, 0f40400000, %f994;
	fma.rn.f32 	%f996, %f995, 0f40400000, %f995;
	fma.rn.f32 	%f997, %f996, 0f40400000, %f996;
	fma.rn.f32 	%f998, %f997, 0f40400000, %f997;
	fma.rn.f32 	%f999, %f998, 0f40400000, %f998;
	fma.rn.f32 	%f1000, %f999, 0f40400000, %f999;
	fma.rn.f32 	%f1001, %f1000, 0f40400000, %f1000;
	fma.rn.f32 	%f1002, %f1001, 0f40400000, %f1001;
	fma.rn.f32 	%f1003, %f1002, 0f40400000, %f1002;
	fma.rn.f32 	%f1004, %f1003, 0f40400000, %f1003;
	fma.rn.f32 	%f1005, %f1004, 0f40400000, %f1004;
	fma.rn.f32 	%f1006, %f1005, 0f40400000, %f1005;
	fma.rn.f32 	%f1007, %f1006, 0f40400000, %f1006;
	fma.rn.f32 	%f1008, %f1007, 0f40400000, %f1007;
	fma.rn.f32 	%f1009, %f1008, 0f40400000, %f1008;
	fma.rn.f32 	%f1010, %f1009, 0f40400000, %f1009;
	fma.rn.f32 	%f1011, %f1010, 0f40400000, %f1010;
	fma.rn.f32 	%f1012, %f1011, 0f40400000, %f1011;
	fma.rn.f32 	%f1013, %f1012, 0f40400000, %f1012;
	fma.rn.f32 	%f1014, %f1013, 0f40400000, %f1013;
	fma.rn.f32 	%f1015, %f1014, 0f40400000, %f1014;
	fma.rn.f32 	%f1016, %f1015, 0f40400000, %f1015;
	fma.rn.f32 	%f1017, %f1016, 0f40400000, %f1016;
	fma.rn.f32 	%f1018, %f1017, 0f40400000, %f1017;
	fma.rn.f32 	%f1019, %f1018, 0f40400000, %f1018;
	fma.rn.f32 	%f1020, %f1019, 0f40400000, %f1019;
	fma.rn.f32 	%f1021, %f1020, 0f40400000, %f1020;
	fma.rn.f32 	%f1022, %f1021, 0f40400000, %f1021;
	fma.rn.f32 	%f1023, %f1022, 0f40400000, %f1022;
	fma.rn.f32 	%f1024, %f1023, 0f40400000, %f1023;
	fma.rn.f32 	%f1025, %f1024, 0f40400000, %f1024;
	fma.rn.f32 	%f1026, %f1025, 0f40400000, %f1025;
	fma.rn.f32 	%f1027, %f1026, 0f40400000, %f1026;
	fma.rn.f32 	%f1028, %f1027, 0f40400000, %f1027;
	fma.rn.f32 	%f1029, %f1028, 0f40400000, %f1028;
	fma.rn.f32 	%f1030, %f1029, 0f40400000, %f1029;
	fma.rn.f32 	%f1031, %f1030, 0f40400000, %f1030;
	fma.rn.f32 	%f1032, %f1031, 0f40400000, %f1031;
	fma.rn.f32 	%f1033, %f1032, 0f40400000, %f1032;
	fma.rn.f32 	%f1034, %f1033, 0f40400000, %f1033;
	fma.rn.f32 	%f1035, %f1034, 0f40400000, %f1034;
	fma.rn.f32 	%f1036, %f1035, 0f40400000, %f1035;
	fma.rn.f32 	%f1037, %f1036, 0f40400000, %f1036;
	fma.rn.f32 	%f1038, %f1037, 0f40400000, %f1037;
	fma.rn.f32 	%f1039, %f1038, 0f40400000, %f1038;
	fma.rn.f32 	%f1040, %f1039, 0f40400000, %f1039;
	fma.rn.f32 	%f1041, %f1040, 0f40400000, %f1040;
	fma.rn.f32 	%f1042, %f1041, 0f40400000, %f1041;
	fma.rn.f32 	%f1043, %f1042, 0f40400000, %f1042;
	fma.rn.f32 	%f1044, %f1043, 0f40400000, %f1043;
	fma.rn.f32 	%f1045, %f1044, 0f40400000, %f1044;
	fma.rn.f32 	%f1046, %f1045, 0f40400000, %f1045;
	fma.rn.f32 	%f1047, %f1046, 0f40400000, %f1046;
	fma.rn.f32 	%f1048, %f1047, 0f40400000, %f1047;
	fma.rn.f32 	%f1049, %f1048, 0f40400000, %f1048;
	fma.rn.f32 	%f1050, %f1049, 0f40400000, %f1049;
	fma.rn.f32 	%f1051, %f1050, 0f40400000, %f1050;
	fma.rn.f32 	%f1052, %f1051, 0f40400000, %f1051;
	fma.rn.f32 	%f1053, %f1052, 0f40400000, %f1052;
	fma.rn.f32 	%f1054, %f1053, 0f40400000, %f1053;
	fma.rn.f32 	%f1055, %f1054, 0f40400000, %f1054;
	fma.rn.f32 	%f1056, %f1055, 0f40400000, %f1055;
	fma.rn.f32 	%f1057, %f1056, 0f40400000, %f1056;
	fma.rn.f32 	%f1058, %f1057, 0f40400000, %f1057;
	fma.rn.f32 	%f1059, %f1058, 0f40400000, %f1058;
	fma.rn.f32 	%f1060, %f1059, 0f40400000, %f1059;
	fma.rn.f32 	%f1061, %f1060, 0f40400000, %f1060;
	fma.rn.f32 	%f1062, %f1061, 0f40400000, %f1061;
	fma.rn.f32 	%f1063, %f1062, 0f40400000, %f1062;
	fma.rn.f32 	%f1064, %f1063, 0f40400000, %f1063;
	fma.rn.f32 	%f1065, %f1064, 0f40400000, %f1064;
	fma.rn.f32 	%f1066, %f1065, 0f40400000, %f1065;
	fma.rn.f32 	%f1067, %f1066, 0f40400000, %f1066;
	fma.rn.f32 	%f1068, %f1067, 0f40400000, %f1067;
	fma.rn.f32 	%f1069, %f1068, 0f40400000, %f1068;
	fma.rn.f32 	%f1070, %f1069, 0f40400000, %f1069;
	fma.rn.f32 	%f1071, %f1070, 0f40400000, %f1070;
	fma.rn.f32 	%f1072, %f1071, 0f40400000, %f1071;
	fma.rn.f32 	%f1073, %f1072, 0f40400000, %f1072;
	fma.rn.f32 	%f1074, %f1073, 0f40400000, %f1073;
	fma.rn.f32 	%f1075, %f1074, 0f40400000, %f1074;
	fma.rn.f32 	%f1076, %f1075, 0f40400000, %f1075;
	fma.rn.f32 	%f1077, %f1076, 0f40400000, %f1076;
	fma.rn.f32 	%f1078, %f1077, 0f40400000, %f1077;
	fma.rn.f32 	%f1079, %f1078, 0f40400000, %f1078;
	fma.rn.f32 	%f1080, %f1079, 0f40400000, %f1079;
	fma.rn.f32 	%f1081, %f1080, 0f40400000, %f1080;
	fma.rn.f32 	%f1082, %f1081, 0f40400000, %f1081;
	fma.rn.f32 	%f1083, %f1082, 0f40400000, %f1082;
	fma.rn.f32 	%f1084, %f1083, 0f40400000, %f1083;
	fma.rn.f32 	%f1085, %f1084, 0f40400000, %f1084;
	fma.rn.f32 	%f1086, %f1085, 0f40400000, %f1085;
	fma.rn.f32 	%f1087, %f1086, 0f40400000, %f1086;
	fma.rn.f32 	%f1088, %f1087, 0f40400000, %f1087;
	fma.rn.f32 	%f1089, %f1088, 0f40400000, %f1088;
	fma.rn.f32 	%f1090, %f1089, 0f40400000, %f1089;
	fma.rn.f32 	%f1091, %f1090, 0f40400000, %f1090;
	fma.rn.f32 	%f1092, %f1091, 0f40400000, %f1091;
	fma.rn.f32 	%f1093, %f1092, 0f40400000, %f1092;
	fma.rn.f32 	%f1094, %f1093, 0f40400000, %f1093;
	fma.rn.f32 	%f1095, %f1094, 0f40400000, %f1094;
	fma.rn.f32 	%f1096, %f1095, 0f40400000, %f1095;
	fma.rn.f32 	%f1097, %f1096, 0f40400000, %f1096;
	fma.rn.f32 	%f1098, %f1097, 0f40400000, %f1097;
	fma.rn.f32 	%f1099, %f1098, 0f40400000, %f1098;
	fma.rn.f32 	%f1100, %f1099, 0f40400000, %f1099;
	fma.rn.f32 	%f1101, %f1100, 0f40400000, %f1100;
	fma.rn.f32 	%f1102, %f1101, 0f40400000, %f1101;
	fma.rn.f32 	%f1103, %f1102, 0f40400000, %f1102;
	fma.rn.f32 	%f1104, %f1103, 0f40400000, %f1103;
	fma.rn.f32 	%f1105, %f1104, 0f40400000, %f1104;
	fma.rn.f32 	%f1106, %f1105, 0f40400000, %f1105;
	fma.rn.f32 	%f1107, %f1106, 0f40400000, %f1106;
	fma.rn.f32 	%f1108, %f1107, 0f40400000, %f1107;
	fma.rn.f32 	%f1109, %f1108, 0f40400000, %f1108;
	fma.rn.f32 	%f1110, %f1109, 0f40400000, %f1109;
	fma.rn.f32 	%f1111, %f1110, 0f40400000, %f1110;
	fma.rn.f32 	%f1112, %f1111, 0f40400000, %f1111;
	fma.rn.f32 	%f1113, %f1112, 0f40400000, %f1112;
	fma.rn.f32 	%f1114, %f1113, 0f40400000, %f1113;
	fma.rn.f32 	%f1115, %f1114, 0f40400000, %f1114;
	fma.rn.f32 	%f1116, %f1115, 0f40400000, %f1115;
	fma.rn.f32 	%f1117, %f1116, 0f40400000, %f1116;
	fma.rn.f32 	%f1118, %f1117, 0f40400000, %f1117;
	fma.rn.f32 	%f1119, %f1118, 0f40400000, %f1118;
	fma.rn.f32 	%f1120, %f1119, 0f40400000, %f1119;
	fma.rn.f32 	%f1121, %f1120, 0f40400000, %f1120;
	fma.rn.f32 	%f1122, %f1121, 0f40400000, %f1121;
	fma.rn.f32 	%f1123, %f1122, 0f40400000, %f1122;
	fma.rn.f32 	%f1124, %f1123, 0f40400000, %f1123;
	fma.rn.f32 	%f1125, %f1124, 0f40400000, %f1124;
	fma.rn.f32 	%f1126, %f1125, 0f40400000, %f1125;
	fma.rn.f32 	%f1127, %f1126, 0f40400000, %f1126;
	fma.rn.f32 	%f1128, %f1127, 0f40400000, %f1127;
	fma.rn.f32 	%f1129, %f1128, 0f40400000, %f1128;
	fma.rn.f32 	%f1130, %f1129, 0f40400000, %f1129;
	fma.rn.f32 	%f1131, %f1130, 0f40400000, %f1130;
	fma.rn.f32 	%f1132, %f1131, 0f40400000, %f1131;
	fma.rn.f32 	%f1133, %f1132, 0f40400000, %f1132;
	fma.rn.f32 	%f1134, %f1133, 0f40400000, %f1133;
	fma.rn.f32 	%f1135, %f1134, 0f40400000, %f1134;
	fma.rn.f32 	%f1136, %f1135, 0f40400000, %f1135;
	fma.rn.f32 	%f1137, %f1136, 0f40400000, %f1136;
	fma.rn.f32 	%f1138, %f1137, 0f40400000, %f1137;
	fma.rn.f32 	%f1139, %f1138, 0f40400000, %f1138;
	fma.rn.f32 	%f1140, %f1139, 0f40400000, %f1139;
	fma.rn.f32 	%f1141, %f1140, 0f40400000, %f1140;
	fma.rn.f32 	%f1142, %f1141, 0f40400000, %f1141;
	fma.rn.f32 	%f1143, %f1142, 0f40400000, %f1142;
	fma.rn.f32 	%f1144, %f1143, 0f40400000, %f1143;
	fma.rn.f32 	%f1145, %f1144, 0f40400000, %f1144;
	fma.rn.f32 	%f1146, %f1145, 0f40400000, %f1145;
	fma.rn.f32 	%f1147, %f1146, 0f40400000, %f1146;
	fma.rn.f32 	%f1148, %f1147, 0f40400000, %f1147;
	fma.rn.f32 	%f1149, %f1148, 0f40400000, %f1148;
	fma.rn.f32 	%f1150, %f1149, 0f40400000, %f1149;
	fma.rn.f32 	%f1151, %f1150, 0f40400000, %f1150;
	fma.rn.f32 	%f1152, %f1151, 0f40400000, %f1151;
	fma.rn.f32 	%f1153, %f1152, 0f40400000, %f1152;
	fma.rn.f32 	%f1154, %f1153, 0f40400000, %f1153;
	fma.rn.f32 	%f1155, %f1154, 0f40400000, %f1154;
	fma.rn.f32 	%f1156, %f1155, 0f40400000, %f1155;
	fma.rn.f32 	%f1157, %f1156, 0f40400000, %f1156;
	fma.rn.f32 	%f1158, %f1157, 0f40400000, %f1157;
	fma.rn.f32 	%f1159, %f1158, 0f40400000, %f1158;
	fma.rn.f32 	%f1160, %f1159, 0f40400000, %f1159;
	fma.rn.f32 	%f1161, %f1160, 0f40400000, %f1160;
	fma.rn.f32 	%f1162, %f1161, 0f40400000, %f1161;
	fma.rn.f32 	%f1163, %f1162, 0f40400000, %f1162;
	fma.rn.f32 	%f1164, %f1163, 0f40400000, %f1163;
	fma.rn.f32 	%f1165, %f1164, 0f40400000, %f1164;
	fma.rn.f32 	%f1166, %f1165, 0f40400000, %f1165;
	fma.rn.f32 	%f1167, %f1166, 0f40400000, %f1166;
	fma.rn.f32 	%f1168, %f1167, 0f40400000, %f1167;
	fma.rn.f32 	%f1169, %f1168, 0f40400000, %f1168;
	fma.rn.f32 	%f1170, %f1169, 0f40400000, %f1169;
	fma.rn.f32 	%f1171, %f1170, 0f40400000, %f1170;
	fma.rn.f32 	%f1172, %f1171, 0f40400000, %f1171;
	fma.rn.f32 	%f1173, %f1172, 0f40400000, %f1172;
	fma.rn.f32 	%f1174, %f1173, 0f40400000, %f1173;
	fma.rn.f32 	%f1175, %f1174, 0f40400000, %f1174;
	fma.rn.f32 	%f1176, %f1175, 0f40400000, %f1175;
	fma.rn.f32 	%f1177, %f1176, 0f40400000, %f1176;
	fma.rn.f32 	%f1178, %f1177, 0f40400000, %f1177;
	fma.rn.f32 	%f1179, %f1178, 0f40400000, %f1178;
	fma.rn.f32 	%f1180, %f1179, 0f40400000, %f1179;
	fma.rn.f32 	%f1181, %f1180, 0f40400000, %f1180;
	fma.rn.f32 	%f1182, %f1181, 0f40400000, %f1181;
	fma.rn.f32 	%f1183, %f1182, 0f40400000, %f1182;
	fma.rn.f32 	%f1184, %f1183, 0f40400000, %f1183;
	fma.rn.f32 	%f1185, %f1184, 0f40400000, %f1184;
	fma.rn.f32 	%f1186, %f1185, 0f40400000, %f1185;
	fma.rn.f32 	%f1187, %f1186, 0f40400000, %f1186;
	fma.rn.f32 	%f1188, %f1187, 0f40400000, %f1187;
	fma.rn.f32 	%f1189, %f1188, 0f40400000, %f1188;
	fma.rn.f32 	%f1190, %f1189, 0f40400000, %f1189;
	fma.rn.f32 	%f1191, %f1190, 0f40400000, %f1190;
	fma.rn.f32 	%f1192, %f1191, 0f40400000, %f1191;
	fma.rn.f32 	%f1193, %f1192, 0f40400000, %f1192;
	fma.rn.f32 	%f1194, %f1193, 0f40400000, %f1193;
	fma.rn.f32 	%f1195, %f1194, 0f40400000, %f1194;
	fma.rn.f32 	%f1196, %f1195, 0f40400000, %f1195;
	fma.rn.f32 	%f1197, %f1196, 0f40400000, %f1196;
	fma.rn.f32 	%f1198, %f1197, 0f40400000, %f1197;
	fma.rn.f32 	%f1199, %f1198, 0f40400000, %f1198;
	fma.rn.f32 	%f1200, %f1199, 0f40400000, %f1199;
	fma.rn.f32 	%f1201, %f1200, 0f40400000, %f1200;
	fma.rn.f32 	%f1202, %f1201, 0f40400000, %f1201;
	fma.rn.f32 	%f1203, %f1202, 0f40400000, %f1202;
	fma.rn.f32 	%f1204, %f1203, 0f40400000, %f1203;
	fma.rn.f32 	%f1205, %f1204, 0f40400000, %f1204;
	fma.rn.f32 	%f1206, %f1205, 0f40400000, %f1205;
	fma.rn.f32 	%f1207, %f1206, 0f40400000, %f1206;
	fma.rn.f32 	%f1208, %f1207, 0f40400000, %f1207;
	fma.rn.f32 	%f1209, %f1208, 0f40400000, %f1208;
	fma.rn.f32 	%f1210, %f1209, 0f40400000, %f1209;
	fma.rn.f32 	%f1211, %f1210, 0f40400000, %f1210;
	fma.rn.f32 	%f1212, %f1211, 0f40400000, %f1211;
	fma.rn.f32 	%f1213, %f1212, 0f40400000, %f1212;
	fma.rn.f32 	%f1214, %f1213, 0f40400000, %f1213;
	fma.rn.f32 	%f1215, %f1214, 0f40400000, %f1214;
	fma.rn.f32 	%f1216, %f1215, 0f40400000, %f1215;
	fma.rn.f32 	%f1217, %f1216, 0f40400000, %f1216;
	fma.rn.f32 	%f1218, %f1217, 0f40400000, %f1217;
	fma.rn.f32 	%f1219, %f1218, 0f40400000, %f1218;
	fma.rn.f32 	%f1220, %f1219, 0f40400000, %f1219;
	fma.rn.f32 	%f1221, %f1220, 0f40400000, %f1220;
	fma.rn.f32 	%f1222, %f1221, 0f40400000, %f1221;
	fma.rn.f32 	%f1223, %f1222, 0f40400000, %f1222;
	fma.rn.f32 	%f1224, %f1223, 0f40400000, %f1223;
	fma.rn.f32 	%f1225, %f1224, 0f40400000, %f1224;
	fma.rn.f32 	%f1226, %f1225, 0f40400000, %f1225;
	fma.rn.f32 	%f1227, %f1226, 0f40400000, %f1226;
	fma.rn.f32 	%f1228, %f1227, 0f40400000, %f1227;
	fma.rn.f32 	%f1229, %f1228, 0f40400000, %f1228;
	fma.rn.f32 	%f1230, %f1229, 0f40400000, %f1229;
	fma.rn.f32 	%f1231, %f1230, 0f40400000, %f1230;
	fma.rn.f32 	%f1232, %f1231, 0f40400000, %f1231;
	fma.rn.f32 	%f1233, %f1232, 0f40400000, %f1232;
	fma.rn.f32 	%f1234, %f1233, 0f40400000, %f1233;
	fma.rn.f32 	%f1235, %f1234, 0f40400000, %f1234;
	fma.rn.f32 	%f1236, %f1235, 0f40400000, %f1235;
	fma.rn.f32 	%f1237, %f1236, 0f40400000, %f1236;
	fma.rn.f32 	%f1238, %f1237, 0f40400000, %f1237;
	fma.rn.f32 	%f1239, %f1238, 0f40400000, %f1238;
	fma.rn.f32 	%f1240, %f1239, 0f40400000, %f1239;
	fma.rn.f32 	%f1241, %f1240, 0f40400000, %f1240;
	fma.rn.f32 	%f1242, %f1241, 0f40400000, %f1241;
	fma.rn.f32 	%f1243, %f1242, 0f40400000, %f1242;
	fma.rn.f32 	%f1244, %f1243, 0f40400000, %f1243;
	fma.rn.f32 	%f1245, %f1244, 0f40400000, %f1244;
	fma.rn.f32 	%f1246, %f1245, 0f40400000, %f1245;
	fma.rn.f32 	%f1247, %f1246, 0f40400000, %f1246;
	fma.rn.f32 	%f1248, %f1247, 0f40400000, %f1247;
	fma.rn.f32 	%f1249, %f1248, 0f40400000, %f1248;
	fma.rn.f32 	%f1250, %f1249, 0f40400000, %f1249;
	fma.rn.f32 	%f1251, %f1250, 0f40400000, %f1250;
	fma.rn.f32 	%f1252, %f1251, 0f40400000, %f1251;
	fma.rn.f32 	%f1253, %f1252, 0f40400000, %f1252;
	fma.rn.f32 	%f1254, %f1253, 0f40400000, %f1253;
	fma.rn.f32 	%f1255, %f1254, 0f40400000, %f1254;
	fma.rn.f32 	%f1256, %f1255, 0f40400000, %f1255;
	fma.rn.f32 	%f1257, %f1256, 0f40400000, %f1256;
	fma.rn.f32 	%f1258, %f1257, 0f40400000, %f1257;
	fma.rn.f32 	%f1259, %f1258, 0f40400000, %f1258;
	fma.rn.f32 	%f1260, %f1259, 0f40400000, %f1259;
	fma.rn.f32 	%f1261, %f1260, 0f40400000, %f1260;
	fma.rn.f32 	%f1262, %f1261, 0f40400000, %f1261;
	fma.rn.f32 	%f1263, %f1262, 0f40400000, %f1262;
	fma.rn.f32 	%f1264, %f1263, 0f40400000, %f1263;
	fma.rn.f32 	%f1265, %f1264, 0f40400000, %f1264;
	fma.rn.f32 	%f1266, %f1265, 0f40400000, %f1265;
	fma.rn.f32 	%f1267, %f1266, 0f40400000, %f1266;
	fma.rn.f32 	%f1268, %f1267, 0f40400000, %f1267;
	fma.rn.f32 	%f1269, %f1268, 0f40400000, %f1268;
	fma.rn.f32 	%f1270, %f1269, 0f40400000, %f1269;
	fma.rn.f32 	%f1271, %f1270, 0f40400000, %f1270;
	fma.rn.f32 	%f1272, %f1271, 0f40400000, %f1271;
	fma.rn.f32 	%f1273, %f1272, 0f40400000, %f1272;
	fma.rn.f32 	%f1274, %f1273, 0f40400000, %f1273;
	fma.rn.f32 	%f1275, %f1274, 0f40400000, %f1274;
	fma.rn.f32 	%f1276, %f1275, 0f40400000, %f1275;
	fma.rn.f32 	%f1277, %f1276, 0f40400000, %f1276;
	fma.rn.f32 	%f1278, %f1277, 0f40400000, %f1277;
	fma.rn.f32 	%f1279, %f1278, 0f40400000, %f1278;
	fma.rn.f32 	%f1280, %f1279, 0f40400000, %f1279;
	fma.rn.f32 	%f1281, %f1280, 0f40400000, %f1280;
	fma.rn.f32 	%f1282, %f1281, 0f40400000, %f1281;
	fma.rn.f32 	%f1283, %f1282, 0f40400000, %f1282;
	fma.rn.f32 	%f1284, %f1283, 0f40400000, %f1283;
	fma.rn.f32 	%f1285, %f1284, 0f40400000, %f1284;
	fma.rn.f32 	%f1286, %f1285, 0f40400000, %f1285;
	fma.rn.f32 	%f1287, %f1286, 0f40400000, %f1286;
	fma.rn.f32 	%f1288, %f1287, 0f40400000, %f1287;
	fma.rn.f32 	%f1289, %f1288, 0f40400000, %f1288;
	fma.rn.f32 	%f1290, %f1289, 0f40400000, %f1289;
	fma.rn.f32 	%f1291, %f1290, 0f40400000, %f1290;
	fma.rn.f32 	%f1292, %f1291, 0f40400000, %f1291;
	fma.rn.f32 	%f1293, %f1292, 0f40400000, %f1292;
	fma.rn.f32 	%f1294, %f1293, 0f40400000, %f1293;
	fma.rn.f32 	%f1295, %f1294, 0f40400000, %f1294;
	fma.rn.f32 	%f1296, %f1295, 0f40400000, %f1295;
	fma.rn.f32 	%f1297, %f1296, 0f40400000, %f1296;
	fma.rn.f32 	%f1298, %f1297, 0f40400000, %f1297;
	fma.rn.f32 	%f1299, %f1298, 0f40400000, %f1298;
	fma.rn.f32 	%f1300, %f1299, 0f40400000, %f1299;
	fma.rn.f32 	%f1301, %f1300, 0f40400000, %f1300;
	fma.rn.f32 	%f1302, %f1301, 0f40400000, %f1301;
	fma.rn.f32 	%f1303, %f1302, 0f40400000, %f1302;
	fma.rn.f32 	%f1304, %f1303, 0f40400000, %f1303;
	fma.rn.f32 	%f1305, %f1304, 0f40400000, %f1304;
	fma.rn.f32 	%f1306, %f1305, 0f40400000, %f1305;
	fma.rn.f32 	%f1307, %f1306, 0f40400000, %f1306;
	fma.rn.f32 	%f1308, %f1307, 0f40400000, %f1307;
	fma.rn.f32 	%f1309, %f1308, 0f40400000, %f1308;
	fma.rn.f32 	%f1310, %f1309, 0f40400000, %f1309;
	fma.rn.f32 	%f1311, %f1310, 0f40400000, %f1310;
	fma.rn.f32 	%f1312, %f1311, 0f40400000, %f1311;
	fma.rn.f32 	%f1313, %f1312, 0f40400000, %f1312;
	fma.rn.f32 	%f1314, %f1313, 0f40400000, %f1313;
	fma.rn.f32 	%f1315, %f1314, 0f40400000, %f1314;
	fma.rn.f32 	%f1316, %f1315, 0f40400000, %f1315;
	fma.rn.f32 	%f1317, %f1316, 0f40400000, %f1316;
	fma.rn.f32 	%f1318, %f1317, 0f40400000, %f1317;
	fma.rn.f32 	%f1319, %f1318, 0f40400000, %f1318;
	fma.rn.f32 	%f1320, %f1319, 0f40400000, %f1319;
	fma.rn.f32 	%f1321, %f1320, 0f40400000, %f1320;
	fma.rn.f32 	%f1322, %f1321, 0f40400000, %f1321;
	fma.rn.f32 	%f1323, %f1322, 0f40400000, %f1322;
	fma.rn.f32 	%f1324, %f1323, 0f40400000, %f1323;
	fma.rn.f32 	%f1325, %f1324, 0f40400000, %f1324;
	fma.rn.f32 	%f1326, %f1325, 0f40400000, %f1325;
	fma.rn.f32 	%f1327, %f1326, 0f40400000, %f1326;
	fma.rn.f32 	%f1328, %f1327, 0f40400000, %f1327;
	fma.rn.f32 	%f1329, %f1328, 0f40400000, %f1328;
	fma.rn.f32 	%f1330, %f1329, 0f40400000, %f1329;
	fma.rn.f32 	%f1331, %f1330, 0f40400000, %f1330;
	fma.rn.f32 	%f1332, %f1331, 0f40400000, %f1331;
	fma.rn.f32 	%f1333, %f1332, 0f40400000, %f1332;
	fma.rn.f32 	%f1334, %f1333, 0f40400000, %f1333;
	fma.rn.f32 	%f1335, %f1334, 0f40400000, %f1334;
	fma.rn.f32 	%f1336, %f1335, 0f40400000, %f1335;
	fma.rn.f32 	%f1337, %f1336, 0f40400000, %f1336;
	fma.rn.f32 	%f1338, %f1337, 0f40400000, %f1337;
	fma.rn.f32 	%f1339, %f1338, 0f40400000, %f1338;
	fma.rn.f32 	%f1340, %f1339, 0f40400000, %f1339;
	fma.rn.f32 	%f1341, %f1340, 0f40400000, %f1340;
	fma.rn.f32 	%f1342, %f1341, 0f40400000, %f1341;
	fma.rn.f32 	%f1343, %f1342, 0f40400000, %f1342;
	fma.rn.f32 	%f1344, %f1343, 0f40400000, %f1343;
	fma.rn.f32 	%f1345, %f1344, 0f40400000, %f1344;
	fma.rn.f32 	%f1346, %f1345, 0f40400000, %f1345;
	fma.rn.f32 	%f1347, %f1346, 0f40400000, %f1346;
	fma.rn.f32 	%f1348, %f1347, 0f40400000, %f1347;
	fma.rn.f32 	%f1349, %f1348, 0f40400000, %f1348;
	fma.rn.f32 	%f1350, %f1349, 0f40400000, %f1349;
	fma.rn.f32 	%f1351, %f1350, 0f40400000, %f1350;
	fma.rn.f32 	%f1352, %f1351, 0f40400000, %f1351;
	fma.rn.f32 	%f1353, %f1352, 0f40400000, %f1352;
	fma.rn.f32 	%f1354, %f1353, 0f40400000, %f1353;
	fma.rn.f32 	%f1355, %f1354, 0f40400000, %f1354;
	fma.rn.f32 	%f1356, %f1355, 0f40400000, %f1355;
	fma.rn.f32 	%f1357, %f1356, 0f40400000, %f1356;
	fma.rn.f32 	%f1358, %f1357, 0f40400000, %f1357;
	fma.rn.f32 	%f1359, %f1358, 0f40400000, %f1358;
	fma.rn.f32 	%f1360, %f1359, 0f40400000, %f1359;
	fma.rn.f32 	%f1361, %f1360, 0f40400000, %f1360;
	fma.rn.f32 	%f1362, %f1361, 0f40400000, %f1361;
	fma.rn.f32 	%f1363, %f1362, 0f40400000, %f1362;
	fma.rn.f32 	%f1364, %f1363, 0f40400000, %f1363;
	fma.rn.f32 	%f1365, %f1364, 0f40400000, %f1364;
	fma.rn.f32 	%f1366, %f1365, 0f40400000, %f1365;
	fma.rn.f32 	%f1367, %f1366, 0f40400000, %f1366;
	fma.rn.f32 	%f1368, %f1367, 0f40400000, %f1367;
	fma.rn.f32 	%f1369, %f1368, 0f40400000, %f1368;
	fma.rn.f32 	%f1370, %f1369, 0f40400000, %f1369;
	fma.rn.f32 	%f1371, %f1370, 0f40400000, %f1370;
	fma.rn.f32 	%f1372, %f1371, 0f40400000, %f1371;
	fma.rn.f32 	%f1373, %f1372, 0f40400000, %f1372;
	fma.rn.f32 	%f1374, %f1373, 0f40400000, %f1373;
	fma.rn.f32 	%f1375, %f1374, 0f40400000, %f1374;
	fma.rn.f32 	%f1376, %f1375, 0f40400000, %f1375;
	fma.rn.f32 	%f1377, %f1376, 0f40400000, %f1376;
	fma.rn.f32 	%f1378, %f1377, 0f40400000, %f1377;
	fma.rn.f32 	%f1379, %f1378, 0f40400000, %f1378;
	fma.rn.f32 	%f1380, %f1379, 0f40400000, %f1379;
	fma.rn.f32 	%f1381, %f1380, 0f40400000, %f1380;
	fma.rn.f32 	%f1382, %f1381, 0f40400000, %f1381;
	fma.rn.f32 	%f1383, %f1382, 0f40400000, %f1382;
	fma.rn.f32 	%f1384, %f1383, 0f40400000, %f1383;
	fma.rn.f32 	%f1385, %f1384, 0f40400000, %f1384;
	fma.rn.f32 	%f1386, %f1385, 0f40400000, %f1385;
	fma.rn.f32 	%f1387, %f1386, 0f40400000, %f1386;
	fma.rn.f32 	%f1388, %f1387, 0f40400000, %f1387;
	fma.rn.f32 	%f1389, %f1388, 0f40400000, %f1388;
	fma.rn.f32 	%f1390, %f1389, 0f40400000, %f1389;
	fma.rn.f32 	%f1391, %f1390, 0f40400000, %f1390;
	fma.rn.f32 	%f1392, %f1391, 0f40400000, %f1391;
	fma.rn.f32 	%f1393, %f1392, 0f40400000, %f1392;
	fma.rn.f32 	%f1394, %f1393, 0f40400000, %f1393;
	fma.rn.f32 	%f1395, %f1394, 0f40400000, %f1394;
	fma.rn.f32 	%f1396, %f1395, 0f40400000, %f1395;
	fma.rn.f32 	%f1397, %f1396, 0f40400000, %f1396;
	fma.rn.f32 	%f1398, %f1397, 0f40400000, %f1397;
	fma.rn.f32 	%f1399, %f1398, 0f40400000, %f1398;
	fma.rn.f32 	%f1400, %f1399, 0f40400000, %f1399;
	fma.rn.f32 	%f1401, %f1400, 0f40400000, %f1400;
	fma.rn.f32 	%f1402, %f1401, 0f40400000, %f1401;
	fma.rn.f32 	%f1403, %f1402, 0f40400000, %f1402;
	fma.rn.f32 	%f1404, %f1403, 0f40400000, %f1403;
	fma.rn.f32 	%f1405, %f1404, 0f40400000, %f1404;
	fma.rn.f32 	%f1406, %f1405, 0f40400000, %f1405;
	fma.rn.f32 	%f1407, %f1406, 0f40400000, %f1406;
	fma.rn.f32 	%f1408, %f1407, 0f40400000, %f1407;
	fma.rn.f32 	%f1409, %f1408, 0f40400000, %f1408;
	fma.rn.f32 	%f1410, %f1409, 0f40400000, %f1409;
	fma.rn.f32 	%f1411, %f1410, 0f40400000, %f1410;
	fma.rn.f32 	%f1412, %f1411, 0f40400000, %f1411;
	fma.rn.f32 	%f1413, %f1412, 0f40400000, %f1412;
	fma.rn.f32 	%f1414, %f1413, 0f40400000, %f1413;
	fma.rn.f32 	%f1415, %f1414, 0f40400000, %f1414;
	fma.rn.f32 	%f1416, %f1415, 0f40400000, %f1415;
	fma.rn.f32 	%f1417, %f1416, 0f40400000, %f1416;
	fma.rn.f32 	%f1418, %f1417, 0f40400000, %f1417;
	fma.rn.f32 	%f1419, %f1418, 0f40400000, %f1418;
	fma.rn.f32 	%f1420, %f1419, 0f40400000, %f1419;
	fma.rn.f32 	%f1421, %f1420, 0f40400000, %f1420;
	fma.rn.f32 	%f1422, %f1421, 0f40400000, %f1421;
	fma.rn.f32 	%f1423, %f1422, 0f40400000, %f1422;
	fma.rn.f32 	%f1424, %f1423, 0f40400000, %f1423;
	fma.rn.f32 	%f1425, %f1424, 0f40400000, %f1424;
	fma.rn.f32 	%f1426, %f1425, 0f40400000, %f1425;
	fma.rn.f32 	%f1427, %f1426, 0f40400000, %f1426;
	fma.rn.f32 	%f1428, %f1427, 0f40400000, %f1427;
	fma.rn.f32 	%f1429, %f1428, 0f40400000, %f1428;
	fma.rn.f32 	%f1430, %f1429, 0f40400000, %f1429;
	fma.rn.f32 	%f1431, %f1430, 0f40400000, %f1430;
	fma.rn.f32 	%f1432, %f1431, 0f40400000, %f1431;
	fma.rn.f32 	%f1433, %f1432, 0f40400000, %f1432;
	fma.rn.f32 	%f1434, %f1433, 0f40400000, %f1433;
	fma.rn.f32 	%f1435, %f1434, 0f40400000, %f1434;
	fma.rn.f32 	%f1436, %f1435, 0f40400000, %f1435;
	fma.rn.f32 	%f1437, %f1436, 0f40400000, %f1436;
	fma.rn.f32 	%f1438, %f1437, 0f40400000, %f1437;
	fma.rn.f32 	%f1439, %f1438, 0f40400000, %f1438;
	fma.rn.f32 	%f1440, %f1439, 0f40400000, %f1439;
	fma.rn.f32 	%f1441, %f1440, 0f40400000, %f1440;
	fma.rn.f32 	%f1442, %f1441, 0f40400000, %f1441;
	fma.rn.f32 	%f1443, %f1442, 0f40400000, %f1442;
	fma.rn.f32 	%f1444, %f1443, 0f40400000, %f1443;
	fma.rn.f32 	%f1445, %f1444, 0f40400000, %f1444;
	fma.rn.f32 	%f1446, %f1445, 0f40400000, %f1445;
	fma.rn.f32 	%f1447, %f1446, 0f40400000, %f1446;
	fma.rn.f32 	%f1448, %f1447, 0f40400000, %f1447;
	fma.rn.f32 	%f1449, %f1448, 0f40400000, %f1448;
	fma.rn.f32 	%f1450, %f1449, 0f40400000, %f1449;
	fma.rn.f32 	%f1451, %f1450, 0f40400000, %f1450;
	fma.rn.f32 	%f1452, %f1451, 0f40400000, %f1451;
	fma.rn.f32 	%f1453, %f1452, 0f40400000, %f1452;
	fma.rn.f32 	%f1454, %f1453, 0f40400000, %f1453;
	fma.rn.f32 	%f1455, %f1454, 0f40400000, %f1454;
	fma.rn.f32 	%f1456, %f1455, 0f40400000, %f1455;
	fma.rn.f32 	%f1457, %f1456, 0f40400000, %f1456;
	fma.rn.f32 	%f1458, %f1457, 0f40400000, %f1457;
	fma.rn.f32 	%f1459, %f1458, 0f40400000, %f1458;
	fma.rn.f32 	%f1460, %f1459, 0f40400000, %f1459;
	fma.rn.f32 	%f1461, %f1460, 0f40400000, %f1460;
	fma.rn.f32 	%f1462, %f1461, 0f40400000, %f1461;
	fma.rn.f32 	%f1463, %f1462, 0f40400000, %f1462;
	fma.rn.f32 	%f1464, %f1463, 0f40400000, %f1463;
	fma.rn.f32 	%f1465, %f1464, 0f40400000, %f1464;
	fma.rn.f32 	%f1466, %f1465, 0f40400000, %f1465;
	fma.rn.f32 	%f1467, %f1466, 0f40400000, %f1466;
	fma.rn.f32 	%f1468, %f1467, 0f40400000, %f1467;
	fma.rn.f32 	%f1469, %f1468, 0f40400000, %f1468;
	fma.rn.f32 	%f1470, %f1469, 0f40400000, %f1469;
	fma.rn.f32 	%f1471, %f1470, 0f40400000, %f1470;
	fma.rn.f32 	%f1472, %f1471, 0f40400000, %f1471;
	fma.rn.f32 	%f1473, %f1472, 0f40400000, %f1472;
	fma.rn.f32 	%f1474, %f1473, 0f40400000, %f1473;
	fma.rn.f32 	%f1475, %f1474, 0f40400000, %f1474;
	fma.rn.f32 	%f1476, %f1475, 0f40400000, %f1475;
	fma.rn.f32 	%f1477, %f1476, 0f40400000, %f1476;
	fma.rn.f32 	%f1478, %f1477, 0f40400000, %f1477;
	fma.rn.f32 	%f1479, %f1478, 0f40400000, %f1478;
	fma.rn.f32 	%f1480, %f1479, 0f40400000, %f1479;
	fma.rn.f32 	%f1481, %f1480, 0f40400000, %f1480;
	fma.rn.f32 	%f1482, %f1481, 0f40400000, %f1481;
	fma.rn.f32 	%f1483, %f1482, 0f40400000, %f1482;
	fma.rn.f32 	%f1484, %f1483, 0f40400000, %f1483;
	fma.rn.f32 	%f1485, %f1484, 0f40400000, %f1484;
	fma.rn.f32 	%f1486, %f1485, 0f40400000, %f1485;
	fma.rn.f32 	%f1487, %f1486, 0f40400000, %f1486;
	fma.rn.f32 	%f1488, %f1487, 0f40400000, %f1487;
	fma.rn.f32 	%f1489, %f1488, 0f40400000, %f1488;
	fma.rn.f32 	%f1490, %f1489, 0f40400000, %f1489;
	fma.rn.f32 	%f1491, %f1490, 0f40400000, %f1490;
	fma.rn.f32 	%f1492, %f1491, 0f40400000, %f1491;
	fma.rn.f32 	%f1493, %f1492, 0f40400000, %f1492;
	fma.rn.f32 	%f1494, %f1493, 0f40400000, %f1493;
	fma.rn.f32 	%f1495, %f1494, 0f40400000, %f1494;
	fma.rn.f32 	%f1496, %f1495, 0f40400000, %f1495;
	fma.rn.f32 	%f1497, %f1496, 0f40400000, %f1496;
	fma.rn.f32 	%f1498, %f1497, 0f40400000, %f1497;
	fma.rn.f32 	%f1499, %f1498, 0f40400000, %f1498;
	fma.rn.f32 	%f1500, %f1499, 0f40400000, %f1499;
	fma.rn.f32 	%f1501, %f1500, 0f40400000, %f1500;
	fma.rn.f32 	%f1502, %f1501, 0f40400000, %f1501;
	fma.rn.f32 	%f1503, %f1502, 0f40400000, %f1502;
	fma.rn.f32 	%f1504, %f1503, 0f40400000, %f1503;
	fma.rn.f32 	%f1505, %f1504, 0f40400000, %f1504;
	fma.rn.f32 	%f1506, %f1505, 0f40400000, %f1505;
	fma.rn.f32 	%f1507, %f1506, 0f40400000, %f1506;
	fma.rn.f32 	%f1508, %f1507, 0f40400000, %f1507;
	fma.rn.f32 	%f1509, %f1508, 0f40400000, %f1508;
	fma.rn.f32 	%f1510, %f1509, 0f40400000, %f1509;
	fma.rn.f32 	%f1511, %f1510, 0f40400000, %f1510;
	fma.rn.f32 	%f1512, %f1511, 0f40400000, %f1511;
	fma.rn.f32 	%f1513, %f1512, 0f40400000, %f1512;
	fma.rn.f32 	%f1514, %f1513, 0f40400000, %f1513;
	fma.rn.f32 	%f1515, %f1514, 0f40400000, %f1514;
	fma.rn.f32 	%f1516, %f1515, 0f40400000, %f1515;
	fma.rn.f32 	%f1517, %f1516, 0f40400000, %f1516;
	fma.rn.f32 	%f1518, %f1517, 0f40400000, %f1517;
	fma.rn.f32 	%f1519, %f1518, 0f40400000, %f1518;
	fma.rn.f32 	%f1520, %f1519, 0f40400000, %f1519;
	fma.rn.f32 	%f1521, %f1520, 0f40400000, %f1520;
	fma.rn.f32 	%f1522, %f1521, 0f40400000, %f1521;
	fma.rn.f32 	%f1523, %f1522, 0f40400000, %f1522;
	fma.rn.f32 	%f1524, %f1523, 0f40400000, %f1523;
	fma.rn.f32 	%f1525, %f1524, 0f40400000, %f1524;
	fma.rn.f32 	%f1526, %f1525, 0f40400000, %f1525;
	fma.rn.f32 	%f1527, %f1526, 0f40400000, %f1526;
	fma.rn.f32 	%f1528, %f1527, 0f40400000, %f1527;
	fma.rn.f32 	%f1529, %f1528, 0f40400000, %f1528;
	fma.rn.f32 	%f1530, %f1529, 0f40400000, %f1529;
	fma.rn.f32 	%f1531, %f1530, 0f40400000, %f1530;
	fma.rn.f32 	%f1532, %f1531, 0f40400000, %f1531;
	fma.rn.f32 	%f1533, %f1532, 0f40400000, %f1532;
	fma.rn.f32 	%f1534, %f1533, 0f40400000, %f1533;
	fma.rn.f32 	%f1535, %f1534, 0f40400000, %f1534;
	fma.rn.f32 	%f1536, %f1535, 0f40400000, %f1535;
	fma.rn.f32 	%f1537, %f1536, 0f40400000, %f1536;
	fma.rn.f32 	%f1538, %f1537, 0f40400000, %f1537;
	fma.rn.f32 	%f1539, %f1538, 0f40400000, %f1538;
	fma.rn.f32 	%f1540, %f1539, 0f40400000, %f1539;
	fma.rn.f32 	%f1541, %f1540, 0f40400000, %f1540;
	fma.rn.f32 	%f1542, %f1541, 0f40400000, %f1541;
	fma.rn.f32 	%f1543, %f1542, 0f40400000, %f1542;
	fma.rn.f32 	%f1544, %f1543, 0f40400000, %f1543;
	fma.rn.f32 	%f1545, %f1544, 0f40400000, %f1544;
	fma.rn.f32 	%f1546, %f1545, 0f40400000, %f1545;
	fma.rn.f32 	%f1547, %f1546, 0f40400000, %f1546;
	fma.rn.f32 	%f1548, %f1547, 0f40400000, %f1547;
	fma.rn.f32 	%f1549, %f1548, 0f40400000, %f1548;
	fma.rn.f32 	%f1550, %f1549, 0f40400000, %f1549;
	fma.rn.f32 	%f1551, %f1550, 0f40400000, %f1550;
	fma.rn.f32 	%f1552, %f1551, 0f40400000, %f1551;
	fma.rn.f32 	%f1553, %f1552, 0f40400000, %f1552;
	fma.rn.f32 	%f1554, %f1553, 0f40400000, %f1553;
	fma.rn.f32 	%f1555, %f1554, 0f40400000, %f1554;
	fma.rn.f32 	%f1556, %f1555, 0f40400000, %f1555;
	fma.rn.f32 	%f1557, %f1556, 0f40400000, %f1556;
	fma.rn.f32 	%f1558, %f1557, 0f40400000, %f1557;
	fma.rn.f32 	%f1559, %f1558, 0f40400000, %f1558;
	fma.rn.f32 	%f1560, %f1559, 0f40400000, %f1559;
	fma.rn.f32 	%f1561, %f1560, 0f40400000, %f1560;
	fma.rn.f32 	%f1562, %f1561, 0f40400000, %f1561;
	fma.rn.f32 	%f1563, %f1562, 0f40400000, %f1562;
	fma.rn.f32 	%f1564, %f1563, 0f40400000, %f1563;
	fma.rn.f32 	%f1565, %f1564, 0f40400000, %f1564;
	fma.rn.f32 	%f1566, %f1565, 0f40400000, %f1565;
	fma.rn.f32 	%f1567, %f1566, 0f40400000, %f1566;
	fma.rn.f32 	%f1568, %f1567, 0f40400000, %f1567;
	fma.rn.f32 	%f1569, %f1568, 0f40400000, %f1568;
	fma.rn.f32 	%f1570, %f1569, 0f40400000, %f1569;
	fma.rn.f32 	%f1571, %f1570, 0f40400000, %f1570;
	fma.rn.f32 	%f1572, %f1571, 0f40400000, %f1571;
	fma.rn.f32 	%f1573, %f1572, 0f40400000, %f1572;
	fma.rn.f32 	%f1574, %f1573, 0f40400000, %f1573;
	fma.rn.f32 	%f1575, %f1574, 0f40400000, %f1574;
	fma.rn.f32 	%f1576, %f1575, 0f40400000, %f1575;
	fma.rn.f32 	%f1577, %f1576, 0f40400000, %f1576;
	fma.rn.f32 	%f1578, %f1577, 0f40400000, %f1577;
	fma.rn.f32 	%f1579, %f1578, 0f40400000, %f1578;
	fma.rn.f32 	%f1580, %f1579, 0f40400000, %f1579;
	fma.rn.f32 	%f1581, %f1580, 0f40400000, %f1580;
	fma.rn.f32 	%f1582, %f1581, 0f40400000, %f1581;
	fma.rn.f32 	%f1583, %f1582, 0f40400000, %f1582;
	fma.rn.f32 	%f1584, %f1583, 0f40400000, %f1583;
	fma.rn.f32 	%f1585, %f1584, 0f40400000, %f1584;
	fma.rn.f32 	%f1586, %f1585, 0f40400000, %f1585;
	fma.rn.f32 	%f1587, %f1586, 0f40400000, %f1586;
	fma.rn.f32 	%f1588, %f1587, 0f40400000, %f1587;
	fma.rn.f32 	%f1589, %f1588, 0f40400000, %f1588;
	fma.rn.f32 	%f1590, %f1589, 0f40400000, %f1589;
	fma.rn.f32 	%f1591, %f1590, 0f40400000, %f1590;
	fma.rn.f32 	%f1592, %f1591, 0f40400000, %f1591;
	fma.rn.f32 	%f1593, %f1592, 0f40400000, %f1592;
	fma.rn.f32 	%f1594, %f1593, 0f40400000, %f1593;
	fma.rn.f32 	%f1595, %f1594, 0f40400000, %f1594;
	fma.rn.f32 	%f1596, %f1595, 0f40400000, %f1595;
	fma.rn.f32 	%f1597, %f1596, 0f40400000, %f1596;
	fma.rn.f32 	%f1598, %f1597, 0f40400000, %f1597;
	fma.rn.f32 	%f1599, %f1598, 0f40400000, %f1598;
	fma.rn.f32 	%f1600, %f1599, 0f40400000, %f1599;
	fma.rn.f32 	%f1601, %f1600, 0f40400000, %f1600;
	fma.rn.f32 	%f1602, %f1601, 0f40400000, %f1601;
	fma.rn.f32 	%f1603, %f1602, 0f40400000, %f1602;
	fma.rn.f32 	%f1604, %f1603, 0f40400000, %f1603;
	fma.rn.f32 	%f1605, %f1604, 0f40400000, %f1604;
	fma.rn.f32 	%f1606, %f1605, 0f40400000, %f1605;
	fma.rn.f32 	%f1607, %f1606, 0f40400000, %f1606;
	fma.rn.f32 	%f1608, %f1607, 0f40400000, %f1607;
	fma.rn.f32 	%f1609, %f1608, 0f40400000, %f1608;
	fma.rn.f32 	%f1610, %f1609, 0f40400000, %f1609;
	fma.rn.f32 	%f1611, %f1610, 0f40400000, %f1610;
	fma.rn.f32 	%f1612, %f1611, 0f40400000, %f1611;
	fma.rn.f32 	%f1613, %f1612, 0f40400000, %f1612;
	fma.rn.f32 	%f1614, %f1613, 0f40400000, %f1613;
	fma.rn.f32 	%f1615, %f1614, 0f40400000, %f1614;
	fma.rn.f32 	%f1616, %f1615, 0f40400000, %f1615;
	fma.rn.f32 	%f1617, %f1616, 0f40400000, %f1616;
	fma.rn.f32 	%f1618, %f1617, 0f40400000, %f1617;
	fma.rn.f32 	%f1619, %f1618, 0f40400000, %f1618;
	fma.rn.f32 	%f1620, %f1619, 0f40400000, %f1619;
	fma.rn.f32 	%f1621, %f1620, 0f40400000, %f1620;
	fma.rn.f32 	%f1622, %f1621, 0f40400000, %f1621;
	fma.rn.f32 	%f1623, %f1622, 0f40400000, %f1622;
	fma.rn.f32 	%f1624, %f1623, 0f40400000, %f1623;
	fma.rn.f32 	%f1625, %f1624, 0f40400000, %f1624;
	fma.rn.f32 	%f1626, %f1625, 0f40400000, %f1625;
	fma.rn.f32 	%f1627, %f1626, 0f40400000, %f1626;
	fma.rn.f32 	%f1628, %f1627, 0f40400000, %f1627;
	fma.rn.f32 	%f1629, %f1628, 0f40400000, %f1628;
	fma.rn.f32 	%f1630, %f1629, 0f40400000, %f1629;
	fma.rn.f32 	%f1631, %f1630, 0f40400000, %f1630;
	fma.rn.f32 	%f1632, %f1631, 0f40400000, %f1631;
	fma.rn.f32 	%f1633, %f1632, 0f40400000, %f1632;
	fma.rn.f32 	%f1634, %f1633, 0f40400000, %f1633;
	fma.rn.f32 	%f1635, %f1634, 0f40400000, %f1634;
	fma.rn.f32 	%f1636, %f1635, 0f40400000, %f1635;
	fma.rn.f32 	%f1637, %f1636, 0f40400000, %f1636;
	fma.rn.f32 	%f1638, %f1637, 0f40400000, %f1637;
	fma.rn.f32 	%f1639, %f1638, 0f40400000, %f1638;
	fma.rn.f32 	%f1640, %f1639, 0f40400000, %f1639;
	fma.rn.f32 	%f1641, %f1640, 0f40400000, %f1640;
	fma.rn.f32 	%f1642, %f1641, 0f40400000, %f1641;
	fma.rn.f32 	%f1643, %f1642, 0f40400000, %f1642;
	fma.rn.f32 	%f1644, %f1643, 0f40400000, %f1643;
	fma.rn.f32 	%f1645, %f1644, 0f40400000, %f1644;
	fma.rn.f32 	%f1646, %f1645, 0f40400000, %f1645;
	fma.rn.f32 	%f1647, %f1646, 0f40400000, %f1646;
	fma.rn.f32 	%f1648, %f1647, 0f40400000, %f1647;
	fma.rn.f32 	%f1649, %f1648, 0f40400000, %f1648;
	fma.rn.f32 	%f1650, %f1649, 0f40400000, %f1649;
	fma.rn.f32 	%f1651, %f1650, 0f40400000, %f1650;
	fma.rn.f32 	%f1652, %f1651, 0f40400000, %f1651;
	fma.rn.f32 	%f1653, %f1652, 0f40400000, %f1652;
	fma.rn.f32 	%f1654, %f1653, 0f40400000, %f1653;
	fma.rn.f32 	%f1655, %f1654, 0f40400000, %f1654;
	fma.rn.f32 	%f1656, %f1655, 0f40400000, %f1655;
	fma.rn.f32 	%f1657, %f1656, 0f40400000, %f1656;
	fma.rn.f32 	%f1658, %f1657, 0f40400000, %f1657;
	fma.rn.f32 	%f1659, %f1658, 0f40400000, %f1658;
	fma.rn.f32 	%f1660, %f1659, 0f40400000, %f1659;
	fma.rn.f32 	%f1661, %f1660, 0f40400000, %f1660;
	fma.rn.f32 	%f1662, %f1661, 0f40400000, %f1661;
	fma.rn.f32 	%f1663, %f1662, 0f40400000, %f1662;
	fma.rn.f32 	%f1664, %f1663, 0f40400000, %f1663;
	fma.rn.f32 	%f1665, %f1664, 0f40400000, %f1664;
	fma.rn.f32 	%f1666, %f1665, 0f40400000, %f1665;
	fma.rn.f32 	%f1667, %f1666, 0f40400000, %f1666;
	fma.rn.f32 	%f1668, %f1667, 0f40400000, %f1667;
	fma.rn.f32 	%f1669, %f1668, 0f40400000, %f1668;
	fma.rn.f32 	%f1670, %f1669, 0f40400000, %f1669;
	fma.rn.f32 	%f1671, %f1670, 0f40400000, %f1670;
	fma.rn.f32 	%f1672, %f1671, 0f40400000, %f1671;
	fma.rn.f32 	%f1673, %f1672, 0f40400000, %f1672;
	fma.rn.f32 	%f1674, %f1673, 0f40400000, %f1673;
	fma.rn.f32 	%f1675, %f1674, 0f40400000, %f1674;
	fma.rn.f32 	%f1676, %f1675, 0f40400000, %f1675;
	fma.rn.f32 	%f1677, %f1676, 0f40400000, %f1676;
	fma.rn.f32 	%f1678, %f1677, 0f40400000, %f1677;
	fma.rn.f32 	%f1679, %f1678, 0f40400000, %f1678;
	fma.rn.f32 	%f1680, %f1679, 0f40400000, %f1679;
	fma.rn.f32 	%f1681, %f1680, 0f40400000, %f1680;
	fma.rn.f32 	%f1682, %f1681, 0f40400000, %f1681;
	fma.rn.f32 	%f1683, %f1682, 0f40400000, %f1682;
	fma.rn.f32 	%f1684, %f1683, 0f40400000, %f1683;
	fma.rn.f32 	%f1685, %f1684, 0f40400000, %f1684;
	fma.rn.f32 	%f1686, %f1685, 0f40400000, %f1685;
	fma.rn.f32 	%f1687, %f1686, 0f40400000, %f1686;
	fma.rn.f32 	%f1688, %f1687, 0f40400000, %f1687;
	fma.rn.f32 	%f1689, %f1688, 0f40400000, %f1688;
	fma.rn.f32 	%f1690, %f1689, 0f40400000, %f1689;
	fma.rn.f32 	%f1691, %f1690, 0f40400000, %f1690;
	fma.rn.f32 	%f1692, %f1691, 0f40400000, %f1691;
	fma.rn.f32 	%f1693, %f1692, 0f40400000, %f1692;
	fma.rn.f32 	%f1694, %f1693, 0f40400000, %f1693;
	fma.rn.f32 	%f1695, %f1694, 0f40400000, %f1694;
	fma.rn.f32 	%f1696, %f1695, 0f40400000, %f1695;
	fma.rn.f32 	%f1697, %f1696, 0f40400000, %f1696;
	fma.rn.f32 	%f1698, %f1697, 0f40400000, %f1697;
	fma.rn.f32 	%f1699, %f1698, 0f40400000, %f1698;
	fma.rn.f32 	%f1700, %f1699, 0f40400000, %f1699;
	fma.rn.f32 	%f1701, %f1700, 0f40400000, %f1700;
	fma.rn.f32 	%f1702, %f1701, 0f40400000, %f1701;
	fma.rn.f32 	%f1703, %f1702, 0f40400000, %f1702;
	fma.rn.f32 	%f1704, %f1703, 0f40400000, %f1703;
	fma.rn.f32 	%f1705, %f1704, 0f40400000, %f1704;
	fma.rn.f32 	%f1706, %f1705, 0f40400000, %f1705;
	fma.rn.f32 	%f1707, %f1706, 0f40400000, %f1706;
	fma.rn.f32 	%f1708, %f1707, 0f40400000, %f1707;
	fma.rn.f32 	%f1709, %f1708, 0f40400000, %f1708;
	fma.rn.f32 	%f1710, %f1709, 0f40400000, %f1709;
	fma.rn.f32 	%f1711, %f1710, 0f40400000, %f1710;
	fma.rn.f32 	%f1712, %f1711, 0f40400000, %f1711;
	fma.rn.f32 	%f1713, %f1712, 0f40400000, %f1712;
	fma.rn.f32 	%f1714, %f1713, 0f40400000, %f1713;
	fma.rn.f32 	%f1715, %f1714, 0f40400000, %f1714;
	fma.rn.f32 	%f1716, %f1715, 0f40400000, %f1715;
	fma.rn.f32 	%f1717, %f1716, 0f40400000, %f1716;
	fma.rn.f32 	%f1718, %f1717, 0f40400000, %f1717;
	fma.rn.f32 	%f1719, %f1718, 0f40400000, %f1718;
	fma.rn.f32 	%f1720, %f1719, 0f40400000, %f1719;
	fma.rn.f32 	%f1721, %f1720, 0f40400000, %f1720;
	fma.rn.f32 	%f1722, %f1721, 0f40400000, %f1721;
	fma.rn.f32 	%f1723, %f1722, 0f40400000, %f1722;
	fma.rn.f32 	%f1724, %f1723, 0f40400000, %f1723;
	fma.rn.f32 	%f1725, %f1724, 0f40400000, %f1724;
	fma.rn.f32 	%f1726, %f1725, 0f40400000, %f1725;
	fma.rn.f32 	%f1727, %f1726, 0f40400000, %f1726;
	fma.rn.f32 	%f1728, %f1727, 0f40400000, %f1727;
	fma.rn.f32 	%f1729, %f1728, 0f40400000, %f1728;
	fma.rn.f32 	%f1730, %f1729, 0f40400000, %f1729;
	fma.rn.f32 	%f1731, %f1730, 0f40400000, %f1730;
	fma.rn.f32 	%f1732, %f1731, 0f40400000, %f1731;
	fma.rn.f32 	%f1733, %f1732, 0f40400000, %f1732;
	fma.rn.f32 	%f1734, %f1733, 0f40400000, %f1733;
	fma.rn.f32 	%f1735, %f1734, 0f40400000, %f1734;
	fma.rn.f32 	%f1736, %f1735, 0f40400000, %f1735;
	fma.rn.f32 	%f1737, %f1736, 0f40400000, %f1736;
	fma.rn.f32 	%f1738, %f1737, 0f40400000, %f1737;
	fma.rn.f32 	%f1739, %f1738, 0f40400000, %f1738;
	fma.rn.f32 	%f1740, %f1739, 0f40400000, %f1739;
	fma.rn.f32 	%f1741, %f1740, 0f40400000, %f1740;
	fma.rn.f32 	%f1742, %f1741, 0f40400000, %f1741;
	fma.rn.f32 	%f1743, %f1742, 0f40400000, %f1742;
	fma.rn.f32 	%f1744, %f1743, 0f40400000, %f1743;
	fma.rn.f32 	%f1745, %f1744, 0f40400000, %f1744;
	fma.rn.f32 	%f1746, %f1745, 0f40400000, %f1745;
	fma.rn.f32 	%f1747, %f1746, 0f40400000, %f1746;
	fma.rn.f32 	%f1748, %f1747, 0f40400000, %f1747;
	fma.rn.f32 	%f1749, %f1748, 0f40400000, %f1748;
	fma.rn.f32 	%f1750, %f1749, 0f40400000, %f1749;
	fma.rn.f32 	%f1751, %f1750, 0f40400000, %f1750;
	fma.rn.f32 	%f1752, %f1751, 0f40400000, %f1751;
	fma.rn.f32 	%f1753, %f1752, 0f40400000, %f1752;
	fma.rn.f32 	%f1754, %f1753, 0f40400000, %f1753;
	fma.rn.f32 	%f1755, %f1754, 0f40400000, %f1754;
	fma.rn.f32 	%f1756, %f1755, 0f40400000, %f1755;
	fma.rn.f32 	%f1757, %f1756, 0f40400000, %f1756;
	fma.rn.f32 	%f1758, %f1757, 0f40400000, %f1757;
	fma.rn.f32 	%f1759, %f1758, 0f40400000, %f1758;
	fma.rn.f32 	%f1760, %f1759, 0f40400000, %f1759;
	fma.rn.f32 	%f1761, %f1760, 0f40400000, %f1760;
	fma.rn.f32 	%f1762, %f1761, 0f40400000, %f1761;
	fma.rn.f32 	%f1763, %f1762, 0f40400000, %f1762;
	fma.rn.f32 	%f1764, %f1763, 0f40400000, %f1763;
	fma.rn.f32 	%f1765, %f1764, 0f40400000, %f1764;
	fma.rn.f32 	%f1766, %f1765, 0f40400000, %f1765;
	fma.rn.f32 	%f1767, %f1766, 0f40400000, %f1766;
	fma.rn.f32 	%f1768, %f1767, 0f40400000, %f1767;
	fma.rn.f32 	%f1769, %f1768, 0f40400000, %f1768;
	fma.rn.f32 	%f1770, %f1769, 0f40400000, %f1769;
	fma.rn.f32 	%f1771, %f1770, 0f40400000, %f1770;
	fma.rn.f32 	%f1772, %f1771, 0f40400000, %f1771;
	fma.rn.f32 	%f1773, %f1772, 0f40400000, %f1772;
	fma.rn.f32 	%f1774, %f1773, 0f40400000, %f1773;
	fma.rn.f32 	%f1775, %f1774, 0f40400000, %f1774;
	fma.rn.f32 	%f1776, %f1775, 0f40400000, %f1775;
	fma.rn.f32 	%f1777, %f1776, 0f40400000, %f1776;
	fma.rn.f32 	%f1778, %f1777, 0f40400000, %f1777;
	fma.rn.f32 	%f1779, %f1778, 0f40400000, %f1778;
	fma.rn.f32 	%f1780, %f1779, 0f40400000, %f1779;
	fma.rn.f32 	%f1781, %f1780, 0f40400000, %f1780;
	fma.rn.f32 	%f1782, %f1781, 0f40400000, %f1781;
	fma.rn.f32 	%f1783, %f1782, 0f40400000, %f1782;
	fma.rn.f32 	%f1784, %f1783, 0f40400000, %f1783;
	fma.rn.f32 	%f1785, %f1784, 0f40400000, %f1784;
	fma.rn.f32 	%f1786, %f1785, 0f40400000, %f1785;
	fma.rn.f32 	%f1787, %f1786, 0f40400000, %f1786;
	fma.rn.f32 	%f1788, %f1787, 0f40400000, %f1787;
	fma.rn.f32 	%f1789, %f1788, 0f40400000, %f1788;
	fma.rn.f32 	%f1790, %f1789, 0f40400000, %f1789;
	fma.rn.f32 	%f1791, %f1790, 0f40400000, %f1790;
	fma.rn.f32 	%f1792, %f1791, 0f40400000, %f1791;
	fma.rn.f32 	%f1793, %f1792, 0f40400000, %f1792;
	fma.rn.f32 	%f1794, %f1793, 0f40400000, %f1793;
	fma.rn.f32 	%f1795, %f1794, 0f40400000, %f1794;
	fma.rn.f32 	%f1796, %f1795, 0f40400000, %f1795;
	fma.rn.f32 	%f1797, %f1796, 0f40400000, %f1796;
	fma.rn.f32 	%f1798, %f1797, 0f40400000, %f1797;
	fma.rn.f32 	%f1799, %f1798, 0f40400000, %f1798;
	fma.rn.f32 	%f1800, %f1799, 0f40400000, %f1799;
	fma.rn.f32 	%f1801, %f1800, 0f40400000, %f1800;
	fma.rn.f32 	%f1802, %f1801, 0f40400000, %f1801;
	fma.rn.f32 	%f1803, %f1802, 0f40400000, %f1802;
	fma.rn.f32 	%f1804, %f1803, 0f40400000, %f1803;
	fma.rn.f32 	%f1805, %f1804, 0f40400000, %f1804;
	fma.rn.f32 	%f1806, %f1805, 0f40400000, %f1805;
	fma.rn.f32 	%f1807, %f1806, 0f40400000, %f1806;
	fma.rn.f32 	%f1808, %f1807, 0f40400000, %f1807;
	fma.rn.f32 	%f1809, %f1808, 0f40400000, %f1808;
	fma.rn.f32 	%f1810, %f1809, 0f40400000, %f1809;
	fma.rn.f32 	%f1811, %f1810, 0f40400000, %f1810;
	fma.rn.f32 	%f1812, %f1811, 0f40400000, %f1811;
	fma.rn.f32 	%f1813, %f1812, 0f40400000, %f1812;
	fma.rn.f32 	%f1814, %f1813, 0f40400000, %f1813;
	fma.rn.f32 	%f1815, %f1814, 0f40400000, %f1814;
	fma.rn.f32 	%f1816, %f1815, 0f40400000, %f1815;
	fma.rn.f32 	%f1817, %f1816, 0f40400000, %f1816;
	fma.rn.f32 	%f1818, %f1817, 0f40400000, %f1817;
	fma.rn.f32 	%f1819, %f1818, 0f40400000, %f1818;
	fma.rn.f32 	%f1820, %f1819, 0f40400000, %f1819;
	fma.rn.f32 	%f1821, %f1820, 0f40400000, %f1820;
	fma.rn.f32 	%f1822, %f1821, 0f40400000, %f1821;
	fma.rn.f32 	%f1823, %f1822, 0f40400000, %f1822;
	fma.rn.f32 	%f1824, %f1823, 0f40400000, %f1823;
	fma.rn.f32 	%f1825, %f1824, 0f40400000, %f1824;
	fma.rn.f32 	%f1826, %f1825, 0f40400000, %f1825;
	fma.rn.f32 	%f1827, %f1826, 0f40400000, %f1826;
	fma.rn.f32 	%f1828, %f1827, 0f40400000, %f1827;
	fma.rn.f32 	%f1829, %f1828, 0f40400000, %f1828;
	fma.rn.f32 	%f1830, %f1829, 0f40400000, %f1829;
	fma.rn.f32 	%f1831, %f1830, 0f40400000, %f1830;
	fma.rn.f32 	%f1832, %f1831, 0f40400000, %f1831;
	fma.rn.f32 	%f1833, %f1832, 0f40400000, %f1832;
	fma.rn.f32 	%f1834, %f1833, 0f40400000, %f1833;
	fma.rn.f32 	%f1835, %f1834, 0f40400000, %f1834;
	fma.rn.f32 	%f1836, %f1835, 0f40400000, %f1835;
	fma.rn.f32 	%f1837, %f1836, 0f40400000, %f1836;
	fma.rn.f32 	%f1838, %f1837, 0f40400000, %f1837;
	fma.rn.f32 	%f1839, %f1838, 0f40400000, %f1838;
	fma.rn.f32 	%f1840, %f1839, 0f40400000, %f1839;
	fma.rn.f32 	%f1841, %f1840, 0f40400000, %f1840;
	fma.rn.f32 	%f1842, %f1841, 0f40400000, %f1841;
	fma.rn.f32 	%f1843, %f1842, 0f40400000, %f1842;
	fma.rn.f32 	%f1844, %f1843, 0f40400000, %f1843;
	fma.rn.f32 	%f1845, %f1844, 0f40400000, %f1844;
	fma.rn.f32 	%f1846, %f1845, 0f40400000, %f1845;
	fma.rn.f32 	%f1847, %f1846, 0f40400000, %f1846;
	fma.rn.f32 	%f1848, %f1847, 0f40400000, %f1847;
	fma.rn.f32 	%f1849, %f1848, 0f40400000, %f1848;
	fma.rn.f32 	%f1850, %f1849, 0f40400000, %f1849;
	fma.rn.f32 	%f1851, %f1850, 0f40400000, %f1850;
	fma.rn.f32 	%f1852, %f1851, 0f40400000, %f1851;
	fma.rn.f32 	%f1853, %f1852, 0f40400000, %f1852;
	fma.rn.f32 	%f1854, %f1853, 0f40400000, %f1853;
	fma.rn.f32 	%f1855, %f1854, 0f40400000, %f1854;
	fma.rn.f32 	%f1856, %f1855, 0f40400000, %f1855;
	fma.rn.f32 	%f1857, %f1856, 0f40400000, %f1856;
	fma.rn.f32 	%f1858, %f1857, 0f40400000, %f1857;
	fma.rn.f32 	%f1859, %f1858, 0f40400000, %f1858;
	fma.rn.f32 	%f1860, %f1859, 0f40400000, %f1859;
	fma.rn.f32 	%f1861, %f1860, 0f40400000, %f1860;
	fma.rn.f32 	%f1862, %f1861, 0f40400000, %f1861;
	fma.rn.f32 	%f1863, %f1862, 0f40400000, %f1862;
	fma.rn.f32 	%f1864, %f1863, 0f40400000, %f1863;
	fma.rn.f32 	%f1865, %f1864, 0f40400000, %f1864;
	fma.rn.f32 	%f1866, %f1865, 0f40400000, %f1865;
	fma.rn.f32 	%f1867, %f1866, 0f40400000, %f1866;
	fma.rn.f32 	%f1868, %f1867, 0f40400000, %f1867;
	fma.rn.f32 	%f1869, %f1868, 0f40400000, %f1868;
	fma.rn.f32 	%f1870, %f1869, 0f40400000, %f1869;
	fma.rn.f32 	%f1871, %f1870, 0f40400000, %f1870;
	fma.rn.f32 	%f1872, %f1871, 0f40400000, %f1871;
	fma.rn.f32 	%f1873, %f1872, 0f40400000, %f1872;
	fma.rn.f32 	%f1874, %f1873, 0f40400000, %f1873;
	fma.rn.f32 	%f1875, %f1874, 0f40400000, %f1874;
	fma.rn.f32 	%f1876, %f1875, 0f40400000, %f1875;
	fma.rn.f32 	%f1877, %f1876, 0f40400000, %f1876;
	fma.rn.f32 	%f1878, %f1877, 0f40400000, %f1877;
	fma.rn.f32 	%f1879, %f1878, 0f40400000, %f1878;
	fma.rn.f32 	%f1880, %f1879, 0f40400000, %f1879;
	fma.rn.f32 	%f1881, %f1880, 0f40400000, %f1880;
	fma.rn.f32 	%f1882, %f1881, 0f40400000, %f1881;
	fma.rn.f32 	%f1883, %f1882, 0f40400000, %f1882;
	fma.rn.f32 	%f1884, %f1883, 0f40400000, %f1883;
	fma.rn.f32 	%f1885, %f1884, 0f40400000, %f1884;
	fma.rn.f32 	%f1886, %f1885, 0f40400000, %f1885;
	fma.rn.f32 	%f1887, %f1886, 0f40400000, %f1886;
	fma.rn.f32 	%f1888, %f1887, 0f40400000, %f1887;
	fma.rn.f32 	%f1889, %f1888, 0f40400000, %f1888;
	fma.rn.f32 	%f1890, %f1889, 0f40400000, %f1889;
	fma.rn.f32 	%f1891, %f1890, 0f40400000, %f1890;
	fma.rn.f32 	%f1892, %f1891, 0f40400000, %f1891;
	fma.rn.f32 	%f1893, %f1892, 0f40400000, %f1892;
	fma.rn.f32 	%f1894, %f1893, 0f40400000, %f1893;
	fma.rn.f32 	%f1895, %f1894, 0f40400000, %f1894;
	fma.rn.f32 	%f1896, %f1895, 0f40400000, %f1895;
	fma.rn.f32 	%f1897, %f1896, 0f40400000, %f1896;
	fma.rn.f32 	%f1898, %f1897, 0f40400000, %f1897;
	fma.rn.f32 	%f1899, %f1898, 0f40400000, %f1898;
	fma.rn.f32 	%f1900, %f1899, 0f40400000, %f1899;
	fma.rn.f32 	%f1901, %f1900, 0f40400000, %f1900;
	fma.rn.f32 	%f1902, %f1901, 0f40400000, %f1901;
	fma.rn.f32 	%f1903, %f1902, 0f40400000, %f1902;
	fma.rn.f32 	%f1904, %f1903, 0f40400000, %f1903;
	fma.rn.f32 	%f1905, %f1904, 0f40400000, %f1904;
	fma.rn.f32 	%f1906, %f1905, 0f40400000, %f1905;
	fma.rn.f32 	%f1907, %f1906, 0f40400000, %f1906;
	fma.rn.f32 	%f1908, %f1907, 0f40400000, %f1907;
	fma.rn.f32 	%f1909, %f1908, 0f40400000, %f1908;
	fma.rn.f32 	%f1910, %f1909, 0f40400000, %f1909;
	fma.rn.f32 	%f1911, %f1910, 0f40400000, %f1910;
	fma.rn.f32 	%f1912, %f1911, 0f40400000, %f1911;
	fma.rn.f32 	%f1913, %f1912, 0f40400000, %f1912;
	fma.rn.f32 	%f1914, %f1913, 0f40400000, %f1913;
	fma.rn.f32 	%f1915, %f1914, 0f40400000, %f1914;
	fma.rn.f32 	%f1916, %f1915, 0f40400000, %f1915;
	fma.rn.f32 	%f1917, %f1916, 0f40400000, %f1916;
	fma.rn.f32 	%f1918, %f1917, 0f40400000, %f1917;
	fma.rn.f32 	%f1919, %f1918, 0f40400000, %f1918;
	fma.rn.f32 	%f1920, %f1919, 0f40400000, %f1919;
	fma.rn.f32 	%f1921, %f1920, 0f40400000, %f1920;
	fma.rn.f32 	%f1922, %f1921, 0f40400000, %f1921;
	fma.rn.f32 	%f1923, %f1922, 0f40400000, %f1922;
	fma.rn.f32 	%f1924, %f1923, 0f40400000, %f1923;
	fma.rn.f32 	%f1925, %f1924, 0f40400000, %f1924;
	fma.rn.f32 	%f1926, %f1925, 0f40400000, %f1925;
	fma.rn.f32 	%f1927, %f1926, 0f40400000, %f1926;
	fma.rn.f32 	%f1928, %f1927, 0f40400000, %f1927;
	fma.rn.f32 	%f1929, %f1928, 0f40400000, %f1928;
	fma.rn.f32 	%f1930, %f1929, 0f40400000, %f1929;
	fma.rn.f32 	%f1931, %f1930, 0f40400000, %f1930;
	fma.rn.f32 	%f1932, %f1931, 0f40400000, %f1931;
	fma.rn.f32 	%f1933, %f1932, 0f40400000, %f1932;
	fma.rn.f32 	%f1934, %f1933, 0f40400000, %f1933;
	fma.rn.f32 	%f1935, %f1934, 0f40400000, %f1934;
	fma.rn.f32 	%f1936, %f1935, 0f40400000, %f1935;
	fma.rn.f32 	%f1937, %f1936, 0f40400000, %f1936;
	fma.rn.f32 	%f1938, %f1937, 0f40400000, %f1937;
	fma.rn.f32 	%f1939, %f1938, 0f40400000, %f1938;
	fma.rn.f32 	%f1940, %f1939, 0f40400000, %f1939;
	fma.rn.f32 	%f1941, %f1940, 0f40400000, %f1940;
	fma.rn.f32 	%f1942, %f1941, 0f40400000, %f1941;
	fma.rn.f32 	%f1943, %f1942, 0f40400000, %f1942;
	fma.rn.f32 	%f1944, %f1943, 0f40400000, %f1943;
	fma.rn.f32 	%f1945, %f1944, 0f40400000, %f1944;
	fma.rn.f32 	%f1946, %f1945, 0f40400000, %f1945;
	fma.rn.f32 	%f1947, %f1946, 0f40400000, %f1946;
	fma.rn.f32 	%f1948, %f1947, 0f40400000, %f1947;
	fma.rn.f32 	%f1949, %f1948, 0f40400000, %f1948;
	fma.rn.f32 	%f1950, %f1949, 0f40400000, %f1949;
	fma.rn.f32 	%f1951, %f1950, 0f40400000, %f1950;
	fma.rn.f32 	%f1952, %f1951, 0f40400000, %f1951;
	fma.rn.f32 	%f1953, %f1952, 0f40400000, %f1952;
	fma.rn.f32 	%f1954, %f1953, 0f40400000, %f1953;
	fma.rn.f32 	%f1955, %f1954, 0f40400000, %f1954;
	fma.rn.f32 	%f1956, %f1955, 0f40400000, %f1955;
	fma.rn.f32 	%f1957, %f1956, 0f40400000, %f1956;
	fma.rn.f32 	%f1958, %f1957, 0f40400000, %f1957;
	fma.rn.f32 	%f1959, %f1958, 0f40400000, %f1958;
	fma.rn.f32 	%f1960, %f1959, 0f40400000, %f1959;
	fma.rn.f32 	%f1961, %f1960, 0f40400000, %f1960;
	fma.rn.f32 	%f1962, %f1961, 0f40400000, %f1961;
	fma.rn.f32 	%f1963, %f1962, 0f40400000, %f1962;
	fma.rn.f32 	%f1964, %f1963, 0f40400000, %f1963;
	fma.rn.f32 	%f1965, %f1964, 0f40400000, %f1964;
	fma.rn.f32 	%f1966, %f1965, 0f40400000, %f1965;
	fma.rn.f32 	%f1967, %f1966, 0f40400000, %f1966;
	fma.rn.f32 	%f1968, %f1967, 0f40400000, %f1967;
	fma.rn.f32 	%f1969, %f1968, 0f40400000, %f1968;
	fma.rn.f32 	%f1970, %f1969, 0f40400000, %f1969;
	fma.rn.f32 	%f1971, %f1970, 0f40400000, %f1970;
	fma.rn.f32 	%f1972, %f1971, 0f40400000, %f1971;
	fma.rn.f32 	%f1973, %f1972, 0f40400000, %f1972;
	fma.rn.f32 	%f1974, %f1973, 0f40400000, %f1973;
	fma.rn.f32 	%f1975, %f1974, 0f40400000, %f1974;
	fma.rn.f32 	%f1976, %f1975, 0f40400000, %f1975;
	fma.rn.f32 	%f1977, %f1976, 0f40400000, %f1976;
	fma.rn.f32 	%f1978, %f1977, 0f40400000, %f1977;
	fma.rn.f32 	%f1979, %f1978, 0f40400000, %f1978;
	fma.rn.f32 	%f1980, %f1979, 0f40400000, %f1979;
	fma.rn.f32 	%f1981, %f1980, 0f40400000, %f1980;
	fma.rn.f32 	%f1982, %f1981, 0f40400000, %f1981;
	fma.rn.f32 	%f1983, %f1982, 0f40400000, %f1982;
	fma.rn.f32 	%f1984, %f1983, 0f40400000, %f1983;
	fma.rn.f32 	%f1985, %f1984, 0f40400000, %f1984;
	fma.rn.f32 	%f1986, %f1985, 0f40400000, %f1985;
	fma.rn.f32 	%f1987, %f1986, 0f40400000, %f1986;
	fma.rn.f32 	%f1988, %f1987, 0f40400000, %f1987;
	fma.rn.f32 	%f1989, %f1988, 0f40400000, %f1988;
	fma.rn.f32 	%f1990, %f1989, 0f40400000, %f1989;
	fma.rn.f32 	%f1991, %f1990, 0f40400000, %f1990;
	fma.rn.f32 	%f1992, %f1991, 0f40400000, %f1991;
	fma.rn.f32 	%f1993, %f1992, 0f40400000, %f1992;
	fma.rn.f32 	%f1994, %f1993, 0f40400000, %f1993;
	fma.rn.f32 	%f1995, %f1994, 0f40400000, %f1994;
	fma.rn.f32 	%f1996, %f1995, 0f40400000, %f1995;
	fma.rn.f32 	%f1997, %f1996, 0f40400000, %f1996;
	fma.rn.f32 	%f1998, %f1997, 0f40400000, %f1997;
	fma.rn.f32 	%f1999, %f1998, 0f40400000, %f1998;
	fma.rn.f32 	%f2000, %f1999, 0f40400000, %f1999;
	fma.rn.f32 	%f2001, %f2000, 0f40400000, %f2000;
	fma.rn.f32 	%f2002, %f2001, 0f40400000, %f2001;
	fma.rn.f32 	%f2003, %f2002, 0f40400000, %f2002;
	fma.rn.f32 	%f2004, %f2003, 0f40400000, %f2003;
	fma.rn.f32 	%f2005, %f2004, 0f40400000, %f2004;
	fma.rn.f32 	%f2006, %f2005, 0f40400000, %f2005;
	fma.rn.f32 	%f2007, %f2006, 0f40400000, %f2006;
	fma.rn.f32 	%f2008, %f2007, 0f40400000, %f2007;
	fma.rn.f32 	%f2009, %f2008, 0f40400000, %f2008;
	fma.rn.f32 	%f2010, %f2009, 0f40400000, %f2009;
	fma.rn.f32 	%f2011, %f2010, 0f40400000, %f2010;
	fma.rn.f32 	%f2012, %f2011, 0f40400000, %f2011;
	fma.rn.f32 	%f2013, %f2012, 0f40400000, %f2012;
	fma.rn.f32 	%f2014, %f2013, 0f40400000, %f2013;
	fma.rn.f32 	%f2015, %f2014, 0f40400000, %f2014;
	fma.rn.f32 	%f2016, %f2015, 0f40400000, %f2015;
	fma.rn.f32 	%f2017, %f2016, 0f40400000, %f2016;
	fma.rn.f32 	%f2018, %f2017, 0f40400000, %f2017;
	fma.rn.f32 	%f2019, %f2018, 0f40400000, %f2018;
	fma.rn.f32 	%f2020, %f2019, 0f40400000, %f2019;
	fma.rn.f32 	%f2021, %f2020, 0f40400000, %f2020;
	fma.rn.f32 	%f2022, %f2021, 0f40400000, %f2021;
	fma.rn.f32 	%f2023, %f2022, 0f40400000, %f2022;
	fma.rn.f32 	%f2024, %f2023, 0f40400000, %f2023;
	fma.rn.f32 	%f2025, %f2024, 0f40400000, %f2024;
	fma.rn.f32 	%f2026, %f2025, 0f40400000, %f2025;
	fma.rn.f32 	%f2027, %f2026, 0f40400000, %f2026;
	fma.rn.f32 	%f2028, %f2027, 0f40400000, %f2027;
	fma.rn.f32 	%f2029, %f2028, 0f40400000, %f2028;
	fma.rn.f32 	%f2030, %f2029, 0f40400000, %f2029;
	fma.rn.f32 	%f2031, %f2030, 0f40400000, %f2030;
	fma.rn.f32 	%f2032, %f2031, 0f40400000, %f2031;
	fma.rn.f32 	%f2033, %f2032, 0f40400000, %f2032;
	fma.rn.f32 	%f2034, %f2033, 0f40400000, %f2033;
	fma.rn.f32 	%f2035, %f2034, 0f40400000, %f2034;
	fma.rn.f32 	%f2036, %f2035, 0f40400000, %f2035;
	fma.rn.f32 	%f2037, %f2036, 0f40400000, %f2036;
	fma.rn.f32 	%f2038, %f2037, 0f40400000, %f2037;
	fma.rn.f32 	%f2039, %f2038, 0f40400000, %f2038;
	fma.rn.f32 	%f2040, %f2039, 0f40400000, %f2039;
	fma.rn.f32 	%f2041, %f2040, 0f40400000, %f2040;
	fma.rn.f32 	%f2042, %f2041, 0f40400000, %f2041;
	fma.rn.f32 	%f2043, %f2042, 0f40400000, %f2042;
	fma.rn.f32 	%f2044, %f2043, 0f40400000, %f2043;
	fma.rn.f32 	%f2045, %f2044, 0f40400000, %f2044;
	fma.rn.f32 	%f2046, %f2045, 0f40400000, %f2045;
	fma.rn.f32 	%f2047, %f2046, 0f40400000, %f2046;
	fma.rn.f32 	%f2048, %f2047, 0f40400000, %f2047;
	fma.rn.f32 	%f2049, %f2048, 0f40400000, %f2048;
	fma.rn.f32 	%f2050, %f2049, 0f40400000, %f2049;
	fma.rn.f32 	%f2051, %f2050, 0f40400000, %f2050;
	fma.rn.f32 	%f2052, %f2051, 0f40400000, %f2051;
	fma.rn.f32 	%f2053, %f2052, 0f40400000, %f2052;
	fma.rn.f32 	%f2054, %f2053, 0f40400000, %f2053;
	fma.rn.f32 	%f2055, %f2054, 0f40400000, %f2054;
	fma.rn.f32 	%f2056, %f2055, 0f40400000, %f2055;
	fma.rn.f32 	%f2057, %f2056, 0f40400000, %f2056;
	fma.rn.f32 	%f2058, %f2057, 0f40400000, %f2057;
	fma.rn.f32 	%f2059, %f2058, 0f40400000, %f2058;
	fma.rn.f32 	%f2060, %f2059, 0f40400000, %f2059;
	fma.rn.f32 	%f2061, %f2060, 0f40400000, %f2060;
	fma.rn.f32 	%f2062, %f2061, 0f40400000, %f2061;
	fma.rn.f32 	%f2063, %f2062, 0f40400000, %f2062;
	fma.rn.f32 	%f2064, %f2063, 0f40400000, %f2063;
	fma.rn.f32 	%f2065, %f2064, 0f40400000, %f2064;
	fma.rn.f32 	%f2066, %f2065, 0f40400000, %f2065;
	fma.rn.f32 	%f2067, %f2066, 0f40400000, %f2066;
	fma.rn.f32 	%f2068, %f2067, 0f40400000, %f2067;
	fma.rn.f32 	%f2069, %f2068, 0f40400000, %f2068;
	fma.rn.f32 	%f2070, %f2069, 0f40400000, %f2069;
	fma.rn.f32 	%f2071, %f2070, 0f40400000, %f2070;
	fma.rn.f32 	%f2072, %f2071, 0f40400000, %f2071;
	fma.rn.f32 	%f2073, %f2072, 0f40400000, %f2072;
	fma.rn.f32 	%f2074, %f2073, 0f40400000, %f2073;
	fma.rn.f32 	%f2075, %f2074, 0f40400000, %f2074;
	fma.rn.f32 	%f2076, %f2075, 0f40400000, %f2075;
	fma.rn.f32 	%f2077, %f2076, 0f40400000, %f2076;
	fma.rn.f32 	%f2078, %f2077, 0f40400000, %f2077;
	fma.rn.f32 	%f2079, %f2078, 0f40400000, %f2078;
	fma.rn.f32 	%f2080, %f2079, 0f40400000, %f2079;
	fma.rn.f32 	%f2081, %f2080, 0f40400000, %f2080;
	fma.rn.f32 	%f2082, %f2081, 0f40400000, %f2081;
	fma.rn.f32 	%f2083, %f2082, 0f40400000, %f2082;
	fma.rn.f32 	%f2084, %f2083, 0f40400000, %f2083;
	fma.rn.f32 	%f2085, %f2084, 0f40400000, %f2084;
	fma.rn.f32 	%f2086, %f2085, 0f40400000, %f2085;
	fma.rn.f32 	%f2087, %f2086, 0f40400000, %f2086;
	fma.rn.f32 	%f2088, %f2087, 0f40400000, %f2087;
	fma.rn.f32 	%f2089, %f2088, 0f40400000, %f2088;
	fma.rn.f32 	%f2090, %f2089, 0f40400000, %f2089;
	fma.rn.f32 	%f2091, %f2090, 0f40400000, %f2090;
	fma.rn.f32 	%f2092, %f2091, 0f40400000, %f2091;
	fma.rn.f32 	%f2093, %f2092, 0f40400000, %f2092;
	fma.rn.f32 	%f2094, %f2093, 0f40400000, %f2093;
	fma.rn.f32 	%f2095, %f2094, 0f40400000, %f2094;
	fma.rn.f32 	%f2096, %f2095, 0f40400000, %f2095;
	fma.rn.f32 	%f2097, %f2096, 0f40400000, %f2096;
	fma.rn.f32 	%f2098, %f2097, 0f40400000, %f2097;
	fma.rn.f32 	%f2099, %f2098, 0f40400000, %f2098;
	fma.rn.f32 	%f2100, %f2099, 0f40400000, %f2099;
	fma.rn.f32 	%f2101, %f2100, 0f40400000, %f2100;
	fma.rn.f32 	%f2102, %f2101, 0f40400000, %f2101;
	fma.rn.f32 	%f2103, %f2102, 0f40400000, %f2102;
	fma.rn.f32 	%f2104, %f2103, 0f40400000, %f2103;
	fma.rn.f32 	%f2105, %f2104, 0f40400000, %f2104;
	fma.rn.f32 	%f2106, %f2105, 0f40400000, %f2105;
	fma.rn.f32 	%f2107, %f2106, 0f40400000, %f2106;
	fma.rn.f32 	%f2108, %f2107, 0f40400000, %f2107;
	fma.rn.f32 	%f2109, %f2108, 0f40400000, %f2108;
	fma.rn.f32 	%f2110, %f2109, 0f40400000, %f2109;
	fma.rn.f32 	%f2111, %f2110, 0f40400000, %f2110;
	fma.rn.f32 	%f2112, %f2111, 0f40400000, %f2111;
	fma.rn.f32 	%f2113, %f2112, 0f40400000, %f2112;
	fma.rn.f32 	%f2114, %f2113, 0f40400000, %f2113;
	fma.rn.f32 	%f2115, %f2114, 0f40400000, %f2114;
	fma.rn.f32 	%f2116, %f2115, 0f40400000, %f2115;
	fma.rn.f32 	%f2117, %f2116, 0f40400000, %f2116;
	fma.rn.f32 	%f2118, %f2117, 0f40400000, %f2117;
	fma.rn.f32 	%f2119, %f2118, 0f40400000, %f2118;
	fma.rn.f32 	%f2120, %f2119, 0f40400000, %f2119;
	fma.rn.f32 	%f2121, %f2120, 0f40400000, %f2120;
	fma.rn.f32 	%f2122, %f2121, 0f40400000, %f2121;
	fma.rn.f32 	%f2123, %f2122, 0f40400000, %f2122;
	fma.rn.f32 	%f2124, %f2123, 0f40400000, %f2123;
	fma.rn.f32 	%f2125, %f2124, 0f40400000, %f2124;
	fma.rn.f32 	%f2126, %f2125, 0f40400000, %f2125;
	fma.rn.f32 	%f2127, %f2126, 0f40400000, %f2126;
	fma.rn.f32 	%f2128, %f2127, 0f40400000, %f2127;
	fma.rn.f32 	%f2129, %f2128, 0f40400000, %f2128;
	fma.rn.f32 	%f2130, %f2129, 0f40400000, %f2129;
	fma.rn.f32 	%f2131, %f2130, 0f40400000, %f2130;
	fma.rn.f32 	%f2132, %f2131, 0f40400000, %f2131;
	fma.rn.f32 	%f2133, %f2132, 0f40400000, %f2132;
	fma.rn.f32 	%f2134, %f2133, 0f40400000, %f2133;
	fma.rn.f32 	%f2135, %f2134, 0f40400000, %f2134;
	fma.rn.f32 	%f2136, %f2135, 0f40400000, %f2135;
	fma.rn.f32 	%f2137, %f2136, 0f40400000, %f2136;
	fma.rn.f32 	%f2138, %f2137, 0f40400000, %f2137;
	fma.rn.f32 	%f2139, %f2138, 0f40400000, %f2138;
	fma.rn.f32 	%f2140, %f2139, 0f40400000, %f2139;
	fma.rn.f32 	%f2141, %f2140, 0f40400000, %f2140;
	fma.rn.f32 	%f2142, %f2141, 0f40400000, %f2141;
	fma.rn.f32 	%f2143, %f2142, 0f40400000, %f2142;
	fma.rn.f32 	%f2144, %f2143, 0f40400000, %f2143;
	fma.rn.f32 	%f2145, %f2144, 0f40400000, %f2144;
	fma.rn.f32 	%f2146, %f2145, 0f40400000, %f2145;
	fma.rn.f32 	%f2147, %f2146, 0f40400000, %f2146;
	fma.rn.f32 	%f2148, %f2147, 0f40400000, %f2147;
	fma.rn.f32 	%f2149, %f2148, 0f40400000, %f2148;
	fma.rn.f32 	%f2150, %f2149, 0f40400000, %f2149;
	fma.rn.f32 	%f2151, %f2150, 0f40400000, %f2150;
	fma.rn.f32 	%f2152, %f2151, 0f40400000, %f2151;
	fma.rn.f32 	%f2153, %f2152, 0f40400000, %f2152;
	fma.rn.f32 	%f2154, %f2153, 0f40400000, %f2153;
	fma.rn.f32 	%f2155, %f2154, 0f40400000, %f2154;
	fma.rn.f32 	%f2156, %f2155, 0f40400000, %f2155;
	fma.rn.f32 	%f2157, %f2156, 0f40400000, %f2156;
	fma.rn.f32 	%f2158, %f2157, 0f40400000, %f2157;
	fma.rn.f32 	%f2159, %f2158, 0f40400000, %f2158;
	fma.rn.f32 	%f2160, %f2159, 0f40400000, %f2159;
	fma.rn.f32 	%f2161, %f2160, 0f40400000, %f2160;
	fma.rn.f32 	%f2162, %f2161, 0f40400000, %f2161;
	fma.rn.f32 	%f2163, %f2162, 0f40400000, %f2162;
	fma.rn.f32 	%f2164, %f2163, 0f40400000, %f2163;
	fma.rn.f32 	%f2165, %f2164, 0f40400000, %f2164;
	fma.rn.f32 	%f2166, %f2165, 0f40400000, %f2165;
	fma.rn.f32 	%f2167, %f2166, 0f40400000, %f2166;
	fma.rn.f32 	%f2168, %f2167, 0f40400000, %f2167;
	fma.rn.f32 	%f2169, %f2168, 0f40400000, %f2168;
	fma.rn.f32 	%f2170, %f2169, 0f40400000, %f2169;
	fma.rn.f32 	%f2171, %f2170, 0f40400000, %f2170;
	fma.rn.f32 	%f2172, %f2171, 0f40400000, %f2171;
	fma.rn.f32 	%f2173, %f2172, 0f40400000, %f2172;
	fma.rn.f32 	%f2174, %f2173, 0f40400000, %f2173;
	fma.rn.f32 	%f2175, %f2174, 0f40400000, %f2174;
	fma.rn.f32 	%f2176, %f2175, 0f40400000, %f2175;
	fma.rn.f32 	%f2177, %f2176, 0f40400000, %f2176;
	fma.rn.f32 	%f2178, %f2177, 0f40400000, %f2177;
	fma.rn.f32 	%f2179, %f2178, 0f40400000, %f2178;
	fma.rn.f32 	%f2180, %f2179, 0f40400000, %f2179;
	fma.rn.f32 	%f2181, %f2180, 0f40400000, %f2180;
	fma.rn.f32 	%f2182, %f2181, 0f40400000, %f2181;
	fma.rn.f32 	%f2183, %f2182, 0f40400000, %f2182;
	fma.rn.f32 	%f2184, %f2183, 0f40400000, %f2183;
	fma.rn.f32 	%f2185, %f2184, 0f40400000, %f2184;
	fma.rn.f32 	%f2186, %f2185, 0f40400000, %f2185;
	fma.rn.f32 	%f2187, %f2186, 0f40400000, %f2186;
	fma.rn.f32 	%f2188, %f2187, 0f40400000, %f2187;
	fma.rn.f32 	%f2189, %f2188, 0f40400000, %f2188;
	fma.rn.f32 	%f2190, %f2189, 0f40400000, %f2189;
	fma.rn.f32 	%f2191, %f2190, 0f40400000, %f2190;
	fma.rn.f32 	%f2192, %f2191, 0f40400000, %f2191;
	fma.rn.f32 	%f2193, %f2192, 0f40400000, %f2192;
	fma.rn.f32 	%f2194, %f2193, 0f40400000, %f2193;
	fma.rn.f32 	%f2195, %f2194, 0f40400000, %f2194;
	fma.rn.f32 	%f2196, %f2195, 0f40400000, %f2195;
	fma.rn.f32 	%f2197, %f2196, 0f40400000, %f2196;
	fma.rn.f32 	%f2198, %f2197, 0f40400000, %f2197;
	fma.rn.f32 	%f2199, %f2198, 0f40400000, %f2198;
	fma.rn.f32 	%f2200, %f2199, 0f40400000, %f2199;
	fma.rn.f32 	%f2201, %f2200, 0f40400000, %f2200;
	fma.rn.f32 	%f2202, %f2201, 0f40400000, %f2201;
	fma.rn.f32 	%f2203, %f2202, 0f40400000, %f2202;
	fma.rn.f32 	%f2204, %f2203, 0f40400000, %f2203;
	fma.rn.f32 	%f2205, %f2204, 0f40400000, %f2204;
	fma.rn.f32 	%f2206, %f2205, 0f40400000, %f2205;
	fma.rn.f32 	%f2207, %f2206, 0f40400000, %f2206;
	fma.rn.f32 	%f2208, %f2207, 0f40400000, %f2207;
	fma.rn.f32 	%f2209, %f2208, 0f40400000, %f2208;
	fma.rn.f32 	%f2210, %f2209, 0f40400000, %f2209;
	fma.rn.f32 	%f2211, %f2210, 0f40400000, %f2210;
	fma.rn.f32 	%f2212, %f2211, 0f40400000, %f2211;
	fma.rn.f32 	%f2213, %f2212, 0f40400000, %f2212;
	fma.rn.f32 	%f2214, %f2213, 0f40400000, %f2213;
	fma.rn.f32 	%f2215, %f2214, 0f40400000, %f2214;
	fma.rn.f32 	%f2216, %f2215, 0f40400000, %f2215;
	fma.rn.f32 	%f2217, %f2216, 0f40400000, %f2216;
	fma.rn.f32 	%f2218, %f2217, 0f40400000, %f2217;
	fma.rn.f32 	%f2219, %f2218, 0f40400000, %f2218;
	fma.rn.f32 	%f2220, %f2219, 0f40400000, %f2219;
	fma.rn.f32 	%f2221, %f2220, 0f40400000, %f2220;
	fma.rn.f32 	%f2222, %f2221, 0f40400000, %f2221;
	fma.rn.f32 	%f2223, %f2222, 0f40400000, %f2222;
	fma.rn.f32 	%f2224, %f2223, 0f40400000, %f2223;
	fma.rn.f32 	%f2225, %f2224, 0f40400000, %f2224;
	fma.rn.f32 	%f2226, %f2225, 0f40400000, %f2225;
	fma.rn.f32 	%f2227, %f2226, 0f40400000, %f2226;
	fma.rn.f32 	%f2228, %f2227, 0f40400000, %f2227;
	fma.rn.f32 	%f2229, %f2228, 0f40400000, %f2228;
	fma.rn.f32 	%f2230, %f2229, 0f40400000, %f2229;
	fma.rn.f32 	%f2231, %f2230, 0f40400000, %f2230;
	fma.rn.f32 	%f2232, %f2231, 0f40400000, %f2231;
	fma.rn.f32 	%f2233, %f2232, 0f40400000, %f2232;
	fma.rn.f32 	%f2234, %f2233, 0f40400000, %f2233;
	fma.rn.f32 	%f2235, %f2234, 0f40400000, %f2234;
	fma.rn.f32 	%f2236, %f2235, 0f40400000, %f2235;
	fma.rn.f32 	%f2237, %f2236, 0f40400000, %f2236;
	fma.rn.f32 	%f2238, %f2237, 0f40400000, %f2237;
	fma.rn.f32 	%f2239, %f2238, 0f40400000, %f2238;
	fma.rn.f32 	%f2240, %f2239, 0f40400000, %f2239;
	fma.rn.f32 	%f2241, %f2240, 0f40400000, %f2240;
	fma.rn.f32 	%f2242, %f2241, 0f40400000, %f2241;
	fma.rn.f32 	%f2243, %f2242, 0f40400000, %f2242;
	fma.rn.f32 	%f2244, %f2243, 0f40400000, %f2243;
	fma.rn.f32 	%f2245, %f2244, 0f40400000, %f2244;
	fma.rn.f32 	%f2246, %f2245, 0f40400000, %f2245;
	fma.rn.f32 	%f2247, %f2246, 0f40400000, %f2246;
	fma.rn.f32 	%f2248, %f2247, 0f40400000, %f2247;
	fma.rn.f32 	%f2249, %f2248, 0f40400000, %f2248;
	fma.rn.f32 	%f2250, %f2249, 0f40400000, %f2249;
	fma.rn.f32 	%f2251, %f2250, 0f40400000, %f2250;
	fma.rn.f32 	%f2252, %f2251, 0f40400000, %f2251;
	fma.rn.f32 	%f2253, %f2252, 0f40400000, %f2252;
	fma.rn.f32 	%f2254, %f2253, 0f40400000, %f2253;
	fma.rn.f32 	%f2255, %f2254, 0f40400000, %f2254;
	fma.rn.f32 	%f2256, %f2255, 0f40400000, %f2255;
	fma.rn.f32 	%f2257, %f2256, 0f40400000, %f2256;
	fma.rn.f32 	%f2258, %f2257, 0f40400000, %f2257;
	fma.rn.f32 	%f2259, %f2258, 0f40400000, %f2258;
	fma.rn.f32 	%f2260, %f2259, 0f40400000, %f2259;
	fma.rn.f32 	%f2261, %f2260, 0f40400000, %f2260;
	fma.rn.f32 	%f2262, %f2261, 0f40400000, %f2261;
	fma.rn.f32 	%f2263, %f2262, 0f40400000, %f2262;
	fma.rn.f32 	%f2264, %f2263, 0f40400000, %f2263;
	fma.rn.f32 	%f2265, %f2264, 0f40400000, %f2264;
	fma.rn.f32 	%f2266, %f2265, 0f40400000, %f2265;
	fma.rn.f32 	%f2267, %f2266, 0f40400000, %f2266;
	fma.rn.f32 	%f2268, %f2267, 0f40400000, %f2267;
	fma.rn.f32 	%f2269, %f2268, 0f40400000, %f2268;
	fma.rn.f32 	%f2270, %f2269, 0f40400000, %f2269;
	fma.rn.f32 	%f2271, %f2270, 0f40400000, %f2270;
	fma.rn.f32 	%f2272, %f2271, 0f40400000, %f2271;
	fma.rn.f32 	%f2273, %f2272, 0f40400000, %f2272;
	fma.rn.f32 	%f2274, %f2273, 0f40400000, %f2273;
	fma.rn.f32 	%f2275, %f2274, 0f40400000, %f2274;
	fma.rn.f32 	%f2276, %f2275, 0f40400000, %f2275;
	fma.rn.f32 	%f2277, %f2276, 0f40400000, %f2276;
	fma.rn.f32 	%f2278, %f2277, 0f40400000, %f2277;
	fma.rn.f32 	%f2279, %f2278, 0f40400000, %f2278;
	fma.rn.f32 	%f2280, %f2279, 0f40400000, %f2279;
	fma.rn.f32 	%f2281, %f2280, 0f40400000, %f2280;
	fma.rn.f32 	%f2282, %f2281, 0f40400000, %f2281;
	fma.rn.f32 	%f2283, %f2282, 0f40400000, %f2282;
	fma.rn.f32 	%f2284, %f2283, 0f40400000, %f2283;
	fma.rn.f32 	%f2285, %f2284, 0f40400000, %f2284;
	fma.rn.f32 	%f2286, %f2285, 0f40400000, %f2285;
	fma.rn.f32 	%f2287, %f2286, 0f40400000, %f2286;
	fma.rn.f32 	%f2288, %f2287, 0f40400000, %f2287;
	fma.rn.f32 	%f2289, %f2288, 0f40400000, %f2288;
	fma.rn.f32 	%f2290, %f2289, 0f40400000, %f2289;
	fma.rn.f32 	%f2291, %f2290, 0f40400000, %f2290;
	fma.rn.f32 	%f2292, %f2291, 0f40400000, %f2291;
	fma.rn.f32 	%f2293, %f2292, 0f40400000, %f2292;
	fma.rn.f32 	%f2294, %f2293, 0f40400000, %f2293;
	fma.rn.f32 	%f2295, %f2294, 0f40400000, %f2294;
	fma.rn.f32 	%f2296, %f2295, 0f40400000, %f2295;
	fma.rn.f32 	%f2297, %f2296, 0f40400000, %f2296;
	fma.rn.f32 	%f2298, %f2297, 0f40400000, %f2297;
	fma.rn.f32 	%f2299, %f2298, 0f40400000, %f2298;
	fma.rn.f32 	%f2300, %f2299, 0f40400000, %f2299;
	fma.rn.f32 	%f2301, %f2300, 0f40400000, %f2300;
	fma.rn.f32 	%f2302, %f2301, 0f40400000, %f2301;
	fma.rn.f32 	%f2303, %f2302, 0f40400000, %f2302;
	fma.rn.f32 	%f2304, %f2303, 0f40400000, %f2303;
	fma.rn.f32 	%f2305, %f2304, 0f40400000, %f2304;
	fma.rn.f32 	%f2306, %f2305, 0f40400000, %f2305;
	fma.rn.f32 	%f2307, %f2306, 0f40400000, %f2306;
	fma.rn.f32 	%f2308, %f2307, 0f40400000, %f2307;
	fma.rn.f32 	%f2309, %f2308, 0f40400000, %f2308;
	fma.rn.f32 	%f2310, %f2309, 0f40400000, %f2309;
	fma.rn.f32 	%f2311, %f2310, 0f40400000, %f2310;
	fma.rn.f32 	%f2312, %f2311, 0f40400000, %f2311;
	fma.rn.f32 	%f2313, %f2312, 0f40400000, %f2312;
	fma.rn.f32 	%f2314, %f2313, 0f40400000, %f2313;
	fma.rn.f32 	%f2315, %f2314, 0f40400000, %f2314;
	fma.rn.f32 	%f2316, %f2315, 0f40400000, %f2315;
	fma.rn.f32 	%f2317, %f2316, 0f40400000, %f2316;
	fma.rn.f32 	%f2318, %f2317, 0f40400000, %f2317;
	fma.rn.f32 	%f2319, %f2318, 0f40400000, %f2318;
	fma.rn.f32 	%f2320, %f2319, 0f40400000, %f2319;
	fma.rn.f32 	%f2321, %f2320, 0f40400000, %f2320;
	fma.rn.f32 	%f2322, %f2321, 0f40400000, %f2321;
	fma.rn.f32 	%f2323, %f2322, 0f40400000, %f2322;
	fma.rn.f32 	%f2324, %f2323, 0f40400000, %f2323;
	fma.rn.f32 	%f2325, %f2324, 0f40400000, %f2324;
	fma.rn.f32 	%f2326, %f2325, 0f40400000, %f2325;
	fma.rn.f32 	%f2327, %f2326, 0f40400000, %f2326;
	fma.rn.f32 	%f2328, %f2327, 0f40400000, %f2327;
	fma.rn.f32 	%f2329, %f2328, 0f40400000, %f2328;
	fma.rn.f32 	%f2330, %f2329, 0f40400000, %f2329;
	fma.rn.f32 	%f2331, %f2330, 0f40400000, %f2330;
	fma.rn.f32 	%f2332, %f2331, 0f40400000, %f2331;
	fma.rn.f32 	%f2333, %f2332, 0f40400000, %f2332;
	fma.rn.f32 	%f2334, %f2333, 0f40400000, %f2333;
	fma.rn.f32 	%f2335, %f2334, 0f40400000, %f2334;
	fma.rn.f32 	%f2336, %f2335, 0f40400000, %f2335;
	fma.rn.f32 	%f2337, %f2336, 0f40400000, %f2336;
	fma.rn.f32 	%f2338, %f2337, 0f40400000, %f2337;
	fma.rn.f32 	%f2339, %f2338, 0f40400000, %f2338;
	fma.rn.f32 	%f2340, %f2339, 0f40400000, %f2339;
	fma.rn.f32 	%f2341, %f2340, 0f40400000, %f2340;
	fma.rn.f32 	%f2342, %f2341, 0f40400000, %f2341;
	fma.rn.f32 	%f2343, %f2342, 0f40400000, %f2342;
	fma.rn.f32 	%f2344, %f2343, 0f40400000, %f2343;
	fma.rn.f32 	%f2345, %f2344, 0f40400000, %f2344;
	fma.rn.f32 	%f2346, %f2345, 0f40400000, %f2345;
	fma.rn.f32 	%f2347, %f2346, 0f40400000, %f2346;
	fma.rn.f32 	%f2348, %f2347, 0f40400000, %f2347;
	fma.rn.f32 	%f2349, %f2348, 0f40400000, %f2348;
	fma.rn.f32 	%f2350, %f2349, 0f40400000, %f2349;
	fma.rn.f32 	%f2351, %f2350, 0f40400000, %f2350;
	fma.rn.f32 	%f2352, %f2351, 0f40400000, %f2351;
	fma.rn.f32 	%f2353, %f2352, 0f40400000, %f2352;
	fma.rn.f32 	%f2354, %f2353, 0f40400000, %f2353;
	fma.rn.f32 	%f2355, %f2354, 0f40400000, %f2354;
	fma.rn.f32 	%f2356, %f2355, 0f40400000, %f2355;
	fma.rn.f32 	%f2357, %f2356, 0f40400000, %f2356;
	fma.rn.f32 	%f2358, %f2357, 0f40400000, %f2357;
	fma.rn.f32 	%f2359, %f2358, 0f40400000, %f2358;
	fma.rn.f32 	%f2360, %f2359, 0f40400000, %f2359;
	fma.rn.f32 	%f2361, %f2360, 0f40400000, %f2360;
	fma.rn.f32 	%f2362, %f2361, 0f40400000, %f2361;
	fma.rn.f32 	%f2363, %f2362, 0f40400000, %f2362;
	fma.rn.f32 	%f2364, %f2363, 0f40400000, %f2363;
	fma.rn.f32 	%f2365, %f2364, 0f40400000, %f2364;
	fma.rn.f32 	%f2366, %f2365, 0f40400000, %f2365;
	fma.rn.f32 	%f2367, %f2366, 0f40400000, %f2366;
	fma.rn.f32 	%f2368, %f2367, 0f40400000, %f2367;
	fma.rn.f32 	%f2369, %f2368, 0f40400000, %f2368;
	fma.rn.f32 	%f2370, %f2369, 0f40400000, %f2369;
	fma.rn.f32 	%f2371, %f2370, 0f40400000, %f2370;
	fma.rn.f32 	%f2372, %f2371, 0f40400000, %f2371;
	fma.rn.f32 	%f2373, %f2372, 0f40400000, %f2372;
	fma.rn.f32 	%f2374, %f2373, 0f40400000, %f2373;
	fma.rn.f32 	%f2375, %f2374, 0f40400000, %f2374;
	fma.rn.f32 	%f2376, %f2375, 0f40400000, %f2375;
	fma.rn.f32 	%f2377, %f2376, 0f40400000, %f2376;
	fma.rn.f32 	%f2378, %f2377, 0f40400000, %f2377;
	fma.rn.f32 	%f2379, %f2378, 0f40400000, %f2378;
	fma.rn.f32 	%f2380, %f2379, 0f40400000, %f2379;
	fma.rn.f32 	%f2381, %f2380, 0f40400000, %f2380;
	fma.rn.f32 	%f2382, %f2381, 0f40400000, %f2381;
	fma.rn.f32 	%f2383, %f2382, 0f40400000, %f2382;
	fma.rn.f32 	%f2384, %f2383, 0f40400000, %f2383;
	fma.rn.f32 	%f2385, %f2384, 0f40400000, %f2384;
	fma.rn.f32 	%f2386, %f2385, 0f40400000, %f2385;
	fma.rn.f32 	%f2387, %f2386, 0f40400000, %f2386;
	fma.rn.f32 	%f2388, %f2387, 0f40400000, %f2387;
	fma.rn.f32 	%f2389, %f2388, 0f40400000, %f2388;
	fma.rn.f32 	%f2390, %f2389, 0f40400000, %f2389;
	fma.rn.f32 	%f2391, %f2390, 0f40400000, %f2390;
	fma.rn.f32 	%f2392, %f2391, 0f40400000, %f2391;
	fma.rn.f32 	%f2393, %f2392, 0f40400000, %f2392;
	fma.rn.f32 	%f2394, %f2393, 0f40400000, %f2393;
	fma.rn.f32 	%f2395, %f2394, 0f40400000, %f2394;
	fma.rn.f32 	%f2396, %f2395, 0f40400000, %f2395;
	fma.rn.f32 	%f2397, %f2396, 0f40400000, %f2396;
	fma.rn.f32 	%f2398, %f2397, 0f40400000, %f2397;
	fma.rn.f32 	%f2399, %f2398, 0f40400000, %f2398;
	fma.rn.f32 	%f2400, %f2399, 0f40400000, %f2399;
	fma.rn.f32 	%f2401, %f2400, 0f40400000, %f2400;
	fma.rn.f32 	%f2402, %f2401, 0f40400000, %f2401;
	fma.rn.f32 	%f2403, %f2402, 0f40400000, %f2402;
	fma.rn.f32 	%f2404, %f2403, 0f40400000, %f2403;
	fma.rn.f32 	%f2405, %f2404, 0f40400000, %f2404;
	fma.rn.f32 	%f2406, %f2405, 0f40400000, %f2405;
	fma.rn.f32 	%f2407, %f2406, 0f40400000, %f2406;
	fma.rn.f32 	%f2408, %f2407, 0f40400000, %f2407;
	fma.rn.f32 	%f2409, %f2408, 0f40400000, %f2408;
	fma.rn.f32 	%f2410, %f2409, 0f40400000, %f2409;
	fma.rn.f32 	%f2411, %f2410, 0f40400000, %f2410;
	fma.rn.f32 	%f2412, %f2411, 0f40400000, %f2411;
	fma.rn.f32 	%f2413, %f2412, 0f40400000, %f2412;
	fma.rn.f32 	%f2414, %f2413, 0f40400000, %f2413;
	fma.rn.f32 	%f2415, %f2414, 0f40400000, %f2414;
	fma.rn.f32 	%f2416, %f2415, 0f40400000, %f2415;
	fma.rn.f32 	%f2417, %f2416, 0f40400000, %f2416;
	fma.rn.f32 	%f2418, %f2417, 0f40400000, %f2417;
	fma.rn.f32 	%f2419, %f2418, 0f40400000, %f2418;
	fma.rn.f32 	%f2420, %f2419, 0f40400000, %f2419;
	fma.rn.f32 	%f2421, %f2420, 0f40400000, %f2420;
	fma.rn.f32 	%f2422, %f2421, 0f40400000, %f2421;
	fma.rn.f32 	%f2423, %f2422, 0f40400000, %f2422;
	fma.rn.f32 	%f2424, %f2423, 0f40400000, %f2423;
	fma.rn.f32 	%f2425, %f2424, 0f40400000, %f2424;
	fma.rn.f32 	%f2426, %f2425, 0f40400000, %f2425;
	fma.rn.f32 	%f2427, %f2426, 0f40400000, %f2426;
	fma.rn.f32 	%f2428, %f2427, 0f40400000, %f2427;
	fma.rn.f32 	%f2429, %f2428, 0f40400000, %f2428;
	fma.rn.f32 	%f2430, %f2429, 0f40400000, %f2429;
	fma.rn.f32 	%f2431, %f2430, 0f40400000, %f2430;
	fma.rn.f32 	%f2432, %f2431, 0f40400000, %f2431;
	fma.rn.f32 	%f2433, %f2432, 0f40400000, %f2432;
	fma.rn.f32 	%f2434, %f2433, 0f40400000, %f2433;
	fma.rn.f32 	%f2435, %f2434, 0f40400000, %f2434;
	fma.rn.f32 	%f2436, %f2435, 0f40400000, %f2435;
	fma.rn.f32 	%f2437, %f2436, 0f40400000, %f2436;
	fma.rn.f32 	%f2438, %f2437, 0f40400000, %f2437;
	fma.rn.f32 	%f2439, %f2438, 0f40400000, %f2438;
	fma.rn.f32 	%f2440, %f2439, 0f40400000, %f2439;
	fma.rn.f32 	%f2441, %f2440, 0f40400000, %f2440;
	fma.rn.f32 	%f2442, %f2441, 0f40400000, %f2441;
	fma.rn.f32 	%f2443, %f2442, 0f40400000, %f2442;
	fma.rn.f32 	%f2444, %f2443, 0f40400000, %f2443;
	fma.rn.f32 	%f2445, %f2444, 0f40400000, %f2444;
	fma.rn.f32 	%f2446, %f2445, 0f40400000, %f2445;
	fma.rn.f32 	%f2447, %f2446, 0f40400000, %f2446;
	fma.rn.f32 	%f2448, %f2447, 0f40400000, %f2447;
	fma.rn.f32 	%f2449, %f2448, 0f40400000, %f2448;
	fma.rn.f32 	%f2450, %f2449, 0f40400000, %f2449;
	fma.rn.f32 	%f2451, %f2450, 0f40400000, %f2450;
	fma.rn.f32 	%f2452, %f2451, 0f40400000, %f2451;
	fma.rn.f32 	%f2453, %f2452, 0f40400000, %f2452;
	fma.rn.f32 	%f2454, %f2453, 0f40400000, %f2453;
	fma.rn.f32 	%f2455, %f2454, 0f40400000, %f2454;
	fma.rn.f32 	%f2456, %f2455, 0f40400000, %f2455;
	fma.rn.f32 	%f2457, %f2456, 0f40400000, %f2456;
	fma.rn.f32 	%f2458, %f2457, 0f40400000, %f2457;
	fma.rn.f32 	%f2459, %f2458, 0f40400000, %f2458;
	fma.rn.f32 	%f2460, %f2459, 0f40400000, %f2459;
	fma.rn.f32 	%f2461, %f2460, 0f40400000, %f2460;
	fma.rn.f32 	%f2462, %f2461, 0f40400000, %f2461;
	fma.rn.f32 	%f2463, %f2462, 0f40400000, %f2462;
	fma.rn.f32 	%f2464, %f2463, 0f40400000, %f2463;
	fma.rn.f32 	%f2465, %f2464, 0f40400000, %f2464;
	fma.rn.f32 	%f2466, %f2465, 0f40400000, %f2465;
	fma.rn.f32 	%f2467, %f2466, 0f40400000, %f2466;
	fma.rn.f32 	%f2468, %f2467, 0f40400000, %f2467;
	fma.rn.f32 	%f2469, %f2468, 0f40400000, %f2468;
	fma.rn.f32 	%f2470, %f2469, 0f40400000, %f2469;
	fma.rn.f32 	%f2471, %f2470, 0f40400000, %f2470;
	fma.rn.f32 	%f2472, %f2471, 0f40400000, %f2471;
	fma.rn.f32 	%f2473, %f2472, 0f40400000, %f2472;
	fma.rn.f32 	%f2474, %f2473, 0f40400000, %f2473;
	fma.rn.f32 	%f2475, %f2474, 0f40400000, %f2474;
	fma.rn.f32 	%f2476, %f2475, 0f40400000, %f2475;
	fma.rn.f32 	%f2477, %f2476, 0f40400000, %f2476;
	fma.rn.f32 	%f2478, %f2477, 0f40400000, %f2477;
	fma.rn.f32 	%f2479, %f2478, 0f40400000, %f2478;
	fma.rn.f32 	%f2480, %f2479, 0f40400000, %f2479;
	fma.rn.f32 	%f2481, %f2480, 0f40400000, %f2480;
	fma.rn.f32 	%f2482, %f2481, 0f40400000, %f2481;
	fma.rn.f32 	%f2483, %f2482, 0f40400000, %f2482;
	fma.rn.f32 	%f2484, %f2483, 0f40400000, %f2483;
	fma.rn.f32 	%f2485, %f2484, 0f40400000, %f2484;
	fma.rn.f32 	%f2486, %f2485, 0f40400000, %f2485;
	fma.rn.f32 	%f2487, %f2486, 0f40400000, %f2486;
	fma.rn.f32 	%f2488, %f2487, 0f40400000, %f2487;
	fma.rn.f32 	%f2489, %f2488, 0f40400000, %f2488;
	fma.rn.f32 	%f2490, %f2489, 0f40400000, %f2489;
	fma.rn.f32 	%f2491, %f2490, 0f40400000, %f2490;
	fma.rn.f32 	%f2492, %f2491, 0f40400000, %f2491;
	fma.rn.f32 	%f2493, %f2492, 0f40400000, %f2492;
	fma.rn.f32 	%f2494, %f2493, 0f40400000, %f2493;
	fma.rn.f32 	%f2495, %f2494, 0f40400000, %f2494;
	fma.rn.f32 	%f2496, %f2495, 0f40400000, %f2495;
	fma.rn.f32 	%f2497, %f2496, 0f40400000, %f2496;
	fma.rn.f32 	%f2498, %f2497, 0f40400000, %f2497;
	fma.rn.f32 	%f2499, %f2498, 0f40400000, %f2498;
	fma.rn.f32 	%f2500, %f2499, 0f40400000, %f2499;
	fma.rn.f32 	%f2501, %f2500, 0f40400000, %f2500;
	fma.rn.f32 	%f2502, %f2501, 0f40400000, %f2501;
	fma.rn.f32 	%f2503, %f2502, 0f40400000, %f2502;
	fma.rn.f32 	%f2504, %f2503, 0f40400000, %f2503;
	fma.rn.f32 	%f2505, %f2504, 0f40400000, %f2504;
	fma.rn.f32 	%f2506, %f2505, 0f40400000, %f2505;
	fma.rn.f32 	%f2507, %f2506, 0f40400000, %f2506;
	fma.rn.f32 	%f2508, %f2507, 0f40400000, %f2507;
	fma.rn.f32 	%f2509, %f2508, 0f40400000, %f2508;
	fma.rn.f32 	%f2510, %f2509, 0f40400000, %f2509;
	fma.rn.f32 	%f2511, %f2510, 0f40400000, %f2510;
	fma.rn.f32 	%f2512, %f2511, 0f40400000, %f2511;
	fma.rn.f32 	%f2513, %f2512, 0f40400000, %f2512;
	fma.rn.f32 	%f2514, %f2513, 0f40400000, %f2513;
	fma.rn.f32 	%f2515, %f2514, 0f40400000, %f2514;
	fma.rn.f32 	%f2516, %f2515, 0f40400000, %f2515;
	fma.rn.f32 	%f2517, %f2516, 0f40400000, %f2516;
	fma.rn.f32 	%f2518, %f2517, 0f40400000, %f2517;
	fma.rn.f32 	%f2519, %f2518, 0f40400000, %f2518;
	fma.rn.f32 	%f2520, %f2519, 0f40400000, %f2519;
	fma.rn.f32 	%f2521, %f2520, 0f40400000, %f2520;
	fma.rn.f32 	%f2522, %f2521, 0f40400000, %f2521;
	fma.rn.f32 	%f2523, %f2522, 0f40400000, %f2522;
	fma.rn.f32 	%f2524, %f2523, 0f40400000, %f2523;
	fma.rn.f32 	%f2525, %f2524, 0f40400000, %f2524;
	fma.rn.f32 	%f2526, %f2525, 0f40400000, %f2525;
	fma.rn.f32 	%f2527, %f2526, 0f40400000, %f2526;
	fma.rn.f32 	%f2528, %f2527, 0f40400000, %f2527;
	fma.rn.f32 	%f2529, %f2528, 0f40400000, %f2528;
	fma.rn.f32 	%f2530, %f2529, 0f40400000, %f2529;
	fma.rn.f32 	%f2531, %f2530, 0f40400000, %f2530;
	fma.rn.f32 	%f2532, %f2531, 0f40400000, %f2531;
	fma.rn.f32 	%f2533, %f2532, 0f40400000, %f2532;
	fma.rn.f32 	%f2534, %f2533, 0f40400000, %f2533;
	fma.rn.f32 	%f2535, %f2534, 0f40400000, %f2534;
	fma.rn.f32 	%f2536, %f2535, 0f40400000, %f2535;
	fma.rn.f32 	%f2537, %f2536, 0f40400000, %f2536;
	fma.rn.f32 	%f2538, %f2537, 0f40400000, %f2537;
	fma.rn.f32 	%f2539, %f2538, 0f40400000, %f2538;
	fma.rn.f32 	%f2540, %f2539, 0f40400000, %f2539;
	fma.rn.f32 	%f2541, %f2540, 0f40400000, %f2540;
	fma.rn.f32 	%f2542, %f2541, 0f40400000, %f2541;
	fma.rn.f32 	%f2543, %f2542, 0f40400000, %f2542;
	fma.rn.f32 	%f2544, %f2543, 0f40400000, %f2543;
	fma.rn.f32 	%f2545, %f2544, 0f40400000, %f2544;
	fma.rn.f32 	%f2546, %f2545, 0f40400000, %f2545;
	fma.rn.f32 	%f2547, %f2546, 0f40400000, %f2546;
	fma.rn.f32 	%f2548, %f2547, 0f40400000, %f2547;
	fma.rn.f32 	%f2549, %f2548, 0f40400000, %f2548;
	fma.rn.f32 	%f2550, %f2549, 0f40400000, %f2549;
	fma.rn.f32 	%f2551, %f2550, 0f40400000, %f2550;
	fma.rn.f32 	%f2552, %f2551, 0f40400000, %f2551;
	fma.rn.f32 	%f2553, %f2552, 0f40400000, %f2552;
	fma.rn.f32 	%f2554, %f2553, 0f40400000, %f2553;
	fma.rn.f32 	%f2555, %f2554, 0f40400000, %f2554;
	fma.rn.f32 	%f2556, %f2555, 0f40400000, %f2555;
	fma.rn.f32 	%f2557, %f2556, 0f40400000, %f2556;
	fma.rn.f32 	%f2558, %f2557, 0f40400000, %f2557;
	fma.rn.f32 	%f2559, %f2558, 0f40400000, %f2558;
	fma.rn.f32 	%f2560, %f2559, 0f40400000, %f2559;
	fma.rn.f32 	%f2561, %f2560, 0f40400000, %f2560;
	fma.rn.f32 	%f2562, %f2561, 0f40400000, %f2561;
	fma.rn.f32 	%f2563, %f2562, 0f40400000, %f2562;
	fma.rn.f32 	%f2564, %f2563, 0f40400000, %f2563;
	fma.rn.f32 	%f2565, %f2564, 0f40400000, %f2564;
	fma.rn.f32 	%f2566, %f2565, 0f40400000, %f2565;
	fma.rn.f32 	%f2567, %f2566, 0f40400000, %f2566;
	fma.rn.f32 	%f2568, %f2567, 0f40400000, %f2567;
	fma.rn.f32 	%f2569, %f2568, 0f40400000, %f2568;
	fma.rn.f32 	%f2570, %f2569, 0f40400000, %f2569;
	fma.rn.f32 	%f2571, %f2570, 0f40400000, %f2570;
	fma.rn.f32 	%f2572, %f2571, 0f40400000, %f2571;
	fma.rn.f32 	%f2573, %f2572, 0f40400000, %f2572;
	fma.rn.f32 	%f2574, %f2573, 0f40400000, %f2573;
	fma.rn.f32 	%f2575, %f2574, 0f40400000, %f2574;
	fma.rn.f32 	%f2576, %f2575, 0f40400000, %f2575;
	fma.rn.f32 	%f2577, %f2576, 0f40400000, %f2576;
	fma.rn.f32 	%f2578, %f2577, 0f40400000, %f2577;
	fma.rn.f32 	%f2579, %f2578, 0f40400000, %f2578;
	fma.rn.f32 	%f2580, %f2579, 0f40400000, %f2579;
	fma.rn.f32 	%f2581, %f2580, 0f40400000, %f2580;
	fma.rn.f32 	%f2582, %f2581, 0f40400000, %f2581;
	fma.rn.f32 	%f2583, %f2582, 0f40400000, %f2582;
	fma.rn.f32 	%f2584, %f2583, 0f40400000, %f2583;
	fma.rn.f32 	%f2585, %f2584, 0f40400000, %f2584;
	fma.rn.f32 	%f2586, %f2585, 0f40400000, %f2585;
	fma.rn.f32 	%f2587, %f2586, 0f40400000, %f2586;
	fma.rn.f32 	%f2588, %f2587, 0f40400000, %f2587;
	fma.rn.f32 	%f2589, %f2588, 0f40400000, %f2588;
	fma.rn.f32 	%f2590, %f2589, 0f40400000, %f2589;
	fma.rn.f32 	%f2591, %f2590, 0f40400000, %f2590;
	fma.rn.f32 	%f2592, %f2591, 0f40400000, %f2591;
	fma.rn.f32 	%f2593, %f2592, 0f40400000, %f2592;
	fma.rn.f32 	%f2594, %f2593, 0f40400000, %f2593;
	fma.rn.f32 	%f2595, %f2594, 0f40400000, %f2594;
	fma.rn.f32 	%f2596, %f2595, 0f40400000, %f2595;
	fma.rn.f32 	%f2597, %f2596, 0f40400000, %f2596;
	fma.rn.f32 	%f2598, %f2597, 0f40400000, %f2597;
	fma.rn.f32 	%f2599, %f2598, 0f40400000, %f2598;
	fma.rn.f32 	%f2600, %f2599, 0f40400000, %f2599;
	fma.rn.f32 	%f2601, %f2600, 0f40400000, %f2600;
	fma.rn.f32 	%f2602, %f2601, 0f40400000, %f2601;
	fma.rn.f32 	%f2603, %f2602, 0f40400000, %f2602;
	fma.rn.f32 	%f2604, %f2603, 0f40400000, %f2603;
	fma.rn.f32 	%f2605, %f2604, 0f40400000, %f2604;
	fma.rn.f32 	%f2606, %f2605, 0f40400000, %f2605;
	fma.rn.f32 	%f2607, %f2606, 0f40400000, %f2606;
	fma.rn.f32 	%f2608, %f2607, 0f40400000, %f2607;
	fma.rn.f32 	%f2609, %f2608, 0f40400000, %f2608;
	fma.rn.f32 	%f2610, %f2609, 0f40400000, %f2609;
	fma.rn.f32 	%f2611, %f2610, 0f40400000, %f2610;
	fma.rn.f32 	%f2612, %f2611, 0f40400000, %f2611;
	fma.rn.f32 	%f2613, %f2612, 0f40400000, %f2612;
	fma.rn.f32 	%f2614, %f2613, 0f40400000, %f2613;
	fma.rn.f32 	%f2615, %f2614, 0f40400000, %f2614;
	fma.rn.f32 	%f2616, %f2615, 0f40400000, %f2615;
	fma.rn.f32 	%f2617, %f2616, 0f40400000, %f2616;
	fma.rn.f32 	%f2618, %f2617, 0f40400000, %f2617;
	fma.rn.f32 	%f2619, %f2618, 0f40400000, %f2618;
	fma.rn.f32 	%f2620, %f2619, 0f40400000, %f2619;
	fma.rn.f32 	%f2621, %f2620, 0f40400000, %f2620;
	fma.rn.f32 	%f2622, %f2621, 0f40400000, %f2621;
	fma.rn.f32 	%f2623, %f2622, 0f40400000, %f2622;
	fma.rn.f32 	%f2624, %f2623, 0f40400000, %f2623;
	fma.rn.f32 	%f2625, %f2624, 0f40400000, %f2624;
	fma.rn.f32 	%f2626, %f2625, 0f40400000, %f2625;
	fma.rn.f32 	%f2627, %f2626, 0f40400000, %f2626;
	fma.rn.f32 	%f2628, %f2627, 0f40400000, %f2627;
	fma.rn.f32 	%f2629, %f2628, 0f40400000, %f2628;
	fma.rn.f32 	%f2630, %f2629, 0f40400000, %f2629;
	fma.rn.f32 	%f2631, %f2630, 0f40400000, %f2630;
	fma.rn.f32 	%f2632, %f2631, 0f40400000, %f2631;
	fma.rn.f32 	%f2633, %f2632, 0f40400000, %f2632;
	fma.rn.f32 	%f2634, %f2633, 0f40400000, %f2633;
	fma.rn.f32 	%f2635, %f2634, 0f40400000, %f2634;
	fma.rn.f32 	%f2636, %f2635, 0f40400000, %f2635;
	fma.rn.f32 	%f2637, %f2636, 0f40400000, %f2636;
	fma.rn.f32 	%f2638, %f2637, 0f40400000, %f2637;
	fma.rn.f32 	%f2639, %f2638, 0f40400000, %f2638;
	fma.rn.f32 	%f2640, %f2639, 0f40400000, %f2639;
	fma.rn.f32 	%f2641, %f2640, 0f40400000, %f2640;
	fma.rn.f32 	%f2642, %f2641, 0f40400000, %f2641;
	fma.rn.f32 	%f2643, %f2642, 0f40400000, %f2642;
	fma.rn.f32 	%f2644, %f2643, 0f40400000, %f2643;
	fma.rn.f32 	%f2645, %f2644, 0f40400000, %f2644;
	fma.rn.f32 	%f2646, %f2645, 0f40400000, %f2645;
	fma.rn.f32 	%f2647, %f2646, 0f40400000, %f2646;
	fma.rn.f32 	%f2648, %f2647, 0f40400000, %f2647;
	fma.rn.f32 	%f2649, %f2648, 0f40400000, %f2648;
	fma.rn.f32 	%f2650, %f2649, 0f40400000, %f2649;
	fma.rn.f32 	%f2651, %f2650, 0f40400000, %f2650;
	fma.rn.f32 	%f2652, %f2651, 0f40400000, %f2651;
	fma.rn.f32 	%f2653, %f2652, 0f40400000, %f2652;
	fma.rn.f32 	%f2654, %f2653, 0f40400000, %f2653;
	fma.rn.f32 	%f2655, %f2654, 0f40400000, %f2654;
	fma.rn.f32 	%f2656, %f2655, 0f40400000, %f2655;
	fma.rn.f32 	%f2657, %f2656, 0f40400000, %f2656;
	fma.rn.f32 	%f2658, %f2657, 0f40400000, %f2657;
	fma.rn.f32 	%f2659, %f2658, 0f40400000, %f2658;
	fma.rn.f32 	%f2660, %f2659, 0f40400000, %f2659;
	fma.rn.f32 	%f2661, %f2660, 0f40400000, %f2660;
	fma.rn.f32 	%f2662, %f2661, 0f40400000, %f2661;
	fma.rn.f32 	%f2663, %f2662, 0f40400000, %f2662;
	fma.rn.f32 	%f2664, %f2663, 0f40400000, %f2663;
	fma.rn.f32 	%f2665, %f2664, 0f40400000, %f2664;
	fma.rn.f32 	%f2666, %f2665, 0f40400000, %f2665;
	fma.rn.f32 	%f2667, %f2666, 0f40400000, %f2666;
	fma.rn.f32 	%f2668, %f2667, 0f40400000, %f2667;
	fma.rn.f32 	%f2669, %f2668, 0f40400000, %f2668;
	fma.rn.f32 	%f2670, %f2669, 0f40400000, %f2669;
	fma.rn.f32 	%f2671, %f2670, 0f40400000, %f2670;
	fma.rn.f32 	%f2672, %f2671, 0f40400000, %f2671;
	fma.rn.f32 	%f2673, %f2672, 0f40400000, %f2672;
	fma.rn.f32 	%f2674, %f2673, 0f40400000, %f2673;
	fma.rn.f32 	%f2675, %f2674, 0f40400000, %f2674;
	fma.rn.f32 	%f2676, %f2675, 0f40400000, %f2675;
	fma.rn.f32 	%f2677, %f2676, 0f40400000, %f2676;
	fma.rn.f32 	%f2678, %f2677, 0f40400000, %f2677;
	fma.rn.f32 	%f2679, %f2678, 0f40400000, %f2678;
	fma.rn.f32 	%f2680, %f2679, 0f40400000, %f2679;
	fma.rn.f32 	%f2681, %f2680, 0f40400000, %f2680;
	fma.rn.f32 	%f2682, %f2681, 0f40400000, %f2681;
	fma.rn.f32 	%f2683, %f2682, 0f40400000, %f2682;
	fma.rn.f32 	%f2684, %f2683, 0f40400000, %f2683;
	fma.rn.f32 	%f2685, %f2684, 0f40400000, %f2684;
	fma.rn.f32 	%f2686, %f2685, 0f40400000, %f2685;
	fma.rn.f32 	%f2687, %f2686, 0f40400000, %f2686;
	fma.rn.f32 	%f2688, %f2687, 0f40400000, %f2687;
	fma.rn.f32 	%f2689, %f2688, 0f40400000, %f2688;
	fma.rn.f32 	%f2690, %f2689, 0f40400000, %f2689;
	fma.rn.f32 	%f2691, %f2690, 0f40400000, %f2690;
	fma.rn.f32 	%f2692, %f2691, 0f40400000, %f2691;
	fma.rn.f32 	%f2693, %f2692, 0f40400000, %f2692;
	fma.rn.f32 	%f2694, %f2693, 0f40400000, %f2693;
	fma.rn.f32 	%f2695, %f2694, 0f40400000, %f2694;
	fma.rn.f32 	%f2696, %f2695, 0f40400000, %f2695;
	fma.rn.f32 	%f2697, %f2696, 0f40400000, %f2696;
	fma.rn.f32 	%f2698, %f2697, 0f40400000, %f2697;
	fma.rn.f32 	%f2699, %f2698, 0f40400000, %f2698;
	fma.rn.f32 	%f2700, %f2699, 0f40400000, %f2699;
	fma.rn.f32 	%f2701, %f2700, 0f40400000, %f2700;
	fma.rn.f32 	%f2702, %f2701, 0f40400000, %f2701;
	fma.rn.f32 	%f2703, %f2702, 0f40400000, %f2702;
	fma.rn.f32 	%f2704, %f2703, 0f40400000, %f2703;
	fma.rn.f32 	%f2705, %f2704, 0f40400000, %f2704;
	fma.rn.f32 	%f2706, %f2705, 0f40400000, %f2705;
	fma.rn.f32 	%f2707, %f2706, 0f40400000, %f2706;
	fma.rn.f32 	%f2708, %f2707, 0f40400000, %f2707;
	fma.rn.f32 	%f2709, %f2708, 0f40400000, %f2708;
	fma.rn.f32 	%f2710, %f2709, 0f40400000, %f2709;
	fma.rn.f32 	%f2711, %f2710, 0f40400000, %f2710;
	fma.rn.f32 	%f2712, %f2711, 0f40400000, %f2711;
	fma.rn.f32 	%f2713, %f2712, 0f40400000, %f2712;
	fma.rn.f32 	%f2714, %f2713, 0f40400000, %f2713;
	fma.rn.f32 	%f2715, %f2714, 0f40400000, %f2714;
	fma.rn.f32 	%f2716, %f2715, 0f40400000, %f2715;
	fma.rn.f32 	%f2717, %f2716, 0f40400000, %f2716;
	fma.rn.f32 	%f2718, %f2717, 0f40400000, %f2717;
	fma.rn.f32 	%f2719, %f2718, 0f40400000, %f2718;
	fma.rn.f32 	%f2720, %f2719, 0f40400000, %f2719;
	fma.rn.f32 	%f2721, %f2720, 0f40400000, %f2720;
	fma.rn.f32 	%f2722, %f2721, 0f40400000, %f2721;
	fma.rn.f32 	%f2723, %f2722, 0f40400000, %f2722;
	fma.rn.f32 	%f2724, %f2723, 0f40400000, %f2723;
	fma.rn.f32 	%f2725, %f2724, 0f40400000, %f2724;
	fma.rn.f32 	%f2726, %f2725, 0f40400000, %f2725;
	fma.rn.f32 	%f2727, %f2726, 0f40400000, %f2726;
	fma.rn.f32 	%f2728, %f2727, 0f40400000, %f2727;
	fma.rn.f32 	%f2729, %f2728, 0f40400000, %f2728;
	fma.rn.f32 	%f2730, %f2729, 0f40400000, %f2729;
	fma.rn.f32 	%f2731, %f2730, 0f40400000, %f2730;
	fma.rn.f32 	%f2732, %f2731, 0f40400000, %f2731;
	fma.rn.f32 	%f2733, %f2732, 0f40400000, %f2732;
	fma.rn.f32 	%f2734, %f2733, 0f40400000, %f2733;
	fma.rn.f32 	%f2735, %f2734, 0f40400000, %f2734;
	fma.rn.f32 	%f2736, %f2735, 0f40400000, %f2735;
	fma.rn.f32 	%f2737, %f2736, 0f40400000, %f2736;
	fma.rn.f32 	%f2738, %f2737, 0f40400000, %f2737;
	fma.rn.f32 	%f2739, %f2738, 0f40400000, %f2738;
	fma.rn.f32 	%f2740, %f2739, 0f40400000, %f2739;
	fma.rn.f32 	%f2741, %f2740, 0f40400000, %f2740;
	fma.rn.f32 	%f2742, %f2741, 0f40400000, %f2741;
	fma.rn.f32 	%f2743, %f2742, 0f40400000, %f2742;
	fma.rn.f32 	%f2744, %f2743, 0f40400000, %f2743;
	fma.rn.f32 	%f2745, %f2744, 0f40400000, %f2744;
	fma.rn.f32 	%f2746, %f2745, 0f40400000, %f2745;
	fma.rn.f32 	%f2747, %f2746, 0f40400000, %f2746;
	fma.rn.f32 	%f2748, %f2747, 0f40400000, %f2747;
	fma.rn.f32 	%f2749, %f2748, 0f40400000, %f2748;
	fma.rn.f32 	%f2750, %f2749, 0f40400000, %f2749;
	fma.rn.f32 	%f2751, %f2750, 0f40400000, %f2750;
	fma.rn.f32 	%f2752, %f2751, 0f40400000, %f2751;
	fma.rn.f32 	%f2753, %f2752, 0f40400000, %f2752;
	fma.rn.f32 	%f2754, %f2753, 0f40400000, %f2753;
	fma.rn.f32 	%f2755, %f2754, 0f40400000, %f2754;
	fma.rn.f32 	%f2756, %f2755, 0f40400000, %f2755;
	fma.rn.f32 	%f2757, %f2756, 0f40400000, %f2756;
	fma.rn.f32 	%f2758, %f2757, 0f40400000, %f2757;
	fma.rn.f32 	%f2759, %f2758, 0f40400000, %f2758;
	fma.rn.f32 	%f2760, %f2759, 0f40400000, %f2759;
	fma.rn.f32 	%f2761, %f2760, 0f40400000, %f2760;
	fma.rn.f32 	%f2762, %f2761, 0f40400000, %f2761;
	fma.rn.f32 	%f2763, %f2762, 0f40400000, %f2762;
	fma.rn.f32 	%f2764, %f2763, 0f40400000, %f2763;
	fma.rn.f32 	%f2765, %f2764, 0f40400000, %f2764;
	fma.rn.f32 	%f2766, %f2765, 0f40400000, %f2765;
	fma.rn.f32 	%f2767, %f2766, 0f40400000, %f2766;
	fma.rn.f32 	%f2768, %f2767, 0f40400000, %f2767;
	fma.rn.f32 	%f2769, %f2768, 0f40400000, %f2768;
	fma.rn.f32 	%f2770, %f2769, 0f40400000, %f2769;
	fma.rn.f32 	%f2771, %f2770, 0f40400000, %f2770;
	fma.rn.f32 	%f2772, %f2771, 0f40400000, %f2771;
	fma.rn.f32 	%f2773, %f2772, 0f40400000, %f2772;
	fma.rn.f32 	%f2774, %f2773, 0f40400000, %f2773;
	fma.rn.f32 	%f2775, %f2774, 0f40400000, %f2774;
	fma.rn.f32 	%f2776, %f2775, 0f40400000, %f2775;
	fma.rn.f32 	%f2777, %f2776, 0f40400000, %f2776;
	fma.rn.f32 	%f2778, %f2777, 0f40400000, %f2777;
	fma.rn.f32 	%f2779, %f2778, 0f40400000, %f2778;
	fma.rn.f32 	%f2780, %f2779, 0f40400000, %f2779;
	fma.rn.f32 	%f2781, %f2780, 0f40400000, %f2780;
	fma.rn.f32 	%f2782, %f2781, 0f40400000, %f2781;
	fma.rn.f32 	%f2783, %f2782, 0f40400000, %f2782;
	fma.rn.f32 	%f2784, %f2783, 0f40400000, %f2783;
	fma.rn.f32 	%f2785, %f2784, 0f40400000, %f2784;
	fma.rn.f32 	%f2786, %f2785, 0f40400000, %f2785;
	fma.rn.f32 	%f2787, %f2786, 0f40400000, %f2786;
	fma.rn.f32 	%f2788, %f2787, 0f40400000, %f2787;
	fma.rn.f32 	%f2789, %f2788, 0f40400000, %f2788;
	fma.rn.f32 	%f2790, %f2789, 0f40400000, %f2789;
	fma.rn.f32 	%f2791, %f2790, 0f40400000, %f2790;
	fma.rn.f32 	%f2792, %f2791, 0f40400000, %f2791;
	fma.rn.f32 	%f2793, %f2792, 0f40400000, %f2792;
	fma.rn.f32 	%f2794, %f2793, 0f40400000, %f2793;
	fma.rn.f32 	%f2795, %f2794, 0f40400000, %f2794;
	fma.rn.f32 	%f2796, %f2795, 0f40400000, %f2795;
	fma.rn.f32 	%f2797, %f2796, 0f40400000, %f2796;
	fma.rn.f32 	%f2798, %f2797, 0f40400000, %f2797;
	fma.rn.f32 	%f2799, %f2798, 0f40400000, %f2798;
	fma.rn.f32 	%f2800, %f2799, 0f40400000, %f2799;
	fma.rn.f32 	%f2801, %f2800, 0f40400000, %f2800;
	fma.rn.f32 	%f2802, %f2801, 0f40400000, %f2801;
	fma.rn.f32 	%f2803, %f2802, 0f40400000, %f2802;
	fma.rn.f32 	%f2804, %f2803, 0f40400000, %f2803;
	fma.rn.f32 	%f2805, %f2804, 0f40400000, %f2804;
	fma.rn.f32 	%f2806, %f2805, 0f40400000, %f2805;
	fma.rn.f32 	%f2807, %f2806, 0f40400000, %f2806;
	fma.rn.f32 	%f2808, %f2807, 0f40400000, %f2807;
	fma.rn.f32 	%f2809, %f2808, 0f40400000, %f2808;
	fma.rn.f32 	%f2810, %f2809, 0f40400000, %f2809;
	fma.rn.f32 	%f2811, %f2810, 0f40400000, %f2810;
	fma.rn.f32 	%f2812, %f2811, 0f40400000, %f2811;
	fma.rn.f32 	%f2813, %f2812, 0f40400000, %f2812;
	fma.rn.f32 	%f2814, %f2813, 0f40400000, %f2813;
	fma.rn.f32 	%f2815, %f2814, 0f40400000, %f2814;
	fma.rn.f32 	%f2816, %f2815, 0f40400000, %f2815;
	fma.rn.f32 	%f2817, %f2816, 0f40400000, %f2816;
	fma.rn.f32 	%f2818, %f2817, 0f40400000, %f2817;
	fma.rn.f32 	%f2819, %f2818, 0f40400000, %f2818;
	fma.rn.f32 	%f2820, %f2819, 0f40400000, %f2819;
	fma.rn.f32 	%f2821, %f2820, 0f40400000, %f2820;
	fma.rn.f32 	%f2822, %f2821, 0f40400000, %f2821;
	fma.rn.f32 	%f2823, %f2822, 0f40400000, %f2822;
	fma.rn.f32 	%f2824, %f2823, 0f40400000, %f2823;
	fma.rn.f32 	%f2825, %f2824, 0f40400000, %f2824;
	fma.rn.f32 	%f2826, %f2825, 0f40400000, %f2825;
	fma.rn.f32 	%f2827, %f2826, 0f40400000, %f2826;
	fma.rn.f32 	%f2828, %f2827, 0f40400000, %f2827;
	fma.rn.f32 	%f2829, %f2828, 0f40400000, %f2828;
	fma.rn.f32 	%f2830, %f2829, 0f40400000, %f2829;
	fma.rn.f32 	%f2831, %f2830, 0f40400000, %f2830;
	fma.rn.f32 	%f2832, %f2831, 0f40400000, %f2831;
	fma.rn.f32 	%f2833, %f2832, 0f40400000, %f2832;
	fma.rn.f32 	%f2834, %f2833, 0f40400000, %f2833;
	fma.rn.f32 	%f2835, %f2834, 0f40400000, %f2834;
	fma.rn.f32 	%f2836, %f2835, 0f40400000, %f2835;
	fma.rn.f32 	%f2837, %f2836, 0f40400000, %f2836;
	fma.rn.f32 	%f2838, %f2837, 0f40400000, %f2837;
	fma.rn.f32 	%f2839, %f2838, 0f40400000, %f2838;
	fma.rn.f32 	%f2840, %f2839, 0f40400000, %f2839;
	fma.rn.f32 	%f2841, %f2840, 0f40400000, %f2840;
	fma.rn.f32 	%f2842, %f2841, 0f40400000, %f2841;
	fma.rn.f32 	%f2843, %f2842, 0f40400000, %f2842;
	fma.rn.f32 	%f2844, %f2843, 0f40400000, %f2843;
	fma.rn.f32 	%f2845, %f2844, 0f40400000, %f2844;
	fma.rn.f32 	%f2846, %f2845, 0f40400000, %f2845;
	fma.rn.f32 	%f2847, %f2846, 0f40400000, %f2846;
	fma.rn.f32 	%f2848, %f2847, 0f40400000, %f2847;
	fma.rn.f32 	%f2849, %f2848, 0f40400000, %f2848;
	fma.rn.f32 	%f2850, %f2849, 0f40400000, %f2849;
	fma.rn.f32 	%f2851, %f2850, 0f40400000, %f2850;
	fma.rn.f32 	%f2852, %f2851, 0f40400000, %f2851;
	fma.rn.f32 	%f2853, %f2852, 0f40400000, %f2852;
	fma.rn.f32 	%f2854, %f2853, 0f40400000, %f2853;
	fma.rn.f32 	%f2855, %f2854, 0f40400000, %f2854;
	fma.rn.f32 	%f2856, %f2855, 0f40400000, %f2855;
	fma.rn.f32 	%f2857, %f2856, 0f40400000, %f2856;
	fma.rn.f32 	%f2858, %f2857, 0f40400000, %f2857;
	fma.rn.f32 	%f2859, %f2858, 0f40400000, %f2858;
	fma.rn.f32 	%f2860, %f2859, 0f40400000, %f2859;
	fma.rn.f32 	%f2861, %f2860, 0f40400000, %f2860;
	fma.rn.f32 	%f2862, %f2861, 0f40400000, %f2861;
	fma.rn.f32 	%f2863, %f2862, 0f40400000, %f2862;
	fma.rn.f32 	%f2864, %f2863, 0f40400000, %f2863;
	fma.rn.f32 	%f2865, %f2864, 0f40400000, %f2864;
	fma.rn.f32 	%f2866, %f2865, 0f40400000, %f2865;
	fma.rn.f32 	%f2867, %f2866, 0f40400000, %f2866;
	fma.rn.f32 	%f2868, %f2867, 0f40400000, %f2867;
	fma.rn.f32 	%f2869, %f2868, 0f40400000, %f2868;
	fma.rn.f32 	%f2870, %f2869, 0f40400000, %f2869;
	fma.rn.f32 	%f2871, %f2870, 0f40400000, %f2870;
	fma.rn.f32 	%f2872, %f2871, 0f40400000, %f2871;
	fma.rn.f32 	%f2873, %f2872, 0f40400000, %f2872;
	fma.rn.f32 	%f2874, %f2873, 0f40400000, %f2873;
	fma.rn.f32 	%f2875, %f2874, 0f40400000, %f2874;
	fma.rn.f32 	%f2876, %f2875, 0f40400000, %f2875;
	fma.rn.f32 	%f2877, %f2876, 0f40400000, %f2876;
	fma.rn.f32 	%f2878, %f2877, 0f40400000, %f2877;
	fma.rn.f32 	%f2879, %f2878, 0f40400000, %f2878;
	fma.rn.f32 	%f2880, %f2879, 0f40400000, %f2879;
	fma.rn.f32 	%f2881, %f2880, 0f40400000, %f2880;
	fma.rn.f32 	%f2882, %f2881, 0f40400000, %f2881;
	fma.rn.f32 	%f2883, %f2882, 0f40400000, %f2882;
	fma.rn.f32 	%f2884, %f2883, 0f40400000, %f2883;
	fma.rn.f32 	%f2885, %f2884, 0f40400000, %f2884;
	fma.rn.f32 	%f2886, %f2885, 0f40400000, %f2885;
	fma.rn.f32 	%f2887, %f2886, 0f40400000, %f2886;
	fma.rn.f32 	%f2888, %f2887, 0f40400000, %f2887;
	fma.rn.f32 	%f2889, %f2888, 0f40400000, %f2888;
	fma.rn.f32 	%f2890, %f2889, 0f40400000, %f2889;
	fma.rn.f32 	%f2891, %f2890, 0f40400000, %f2890;
	fma.rn.f32 	%f2892, %f2891, 0f40400000, %f2891;
	fma.rn.f32 	%f2893, %f2892, 0f40400000, %f2892;
	fma.rn.f32 	%f2894, %f2893, 0f40400000, %f2893;
	fma.rn.f32 	%f2895, %f2894, 0f40400000, %f2894;
	fma.rn.f32 	%f2896, %f2895, 0f40400000, %f2895;
	fma.rn.f32 	%f2897, %f2896, 0f40400000, %f2896;
	fma.rn.f32 	%f2898, %f2897, 0f40400000, %f2897;
	fma.rn.f32 	%f2899, %f2898, 0f40400000, %f2898;
	fma.rn.f32 	%f2900, %f2899, 0f40400000, %f2899;
	fma.rn.f32 	%f2901, %f2900, 0f40400000, %f2900;
	fma.rn.f32 	%f2902, %f2901, 0f40400000, %f2901;
	fma.rn.f32 	%f2903, %f2902, 0f40400000, %f2902;
	fma.rn.f32 	%f2904, %f2903, 0f40400000, %f2903;
	fma.rn.f32 	%f2905, %f2904, 0f40400000, %f2904;
	fma.rn.f32 	%f2906, %f2905, 0f40400000, %f2905;
	fma.rn.f32 	%f2907, %f2906, 0f40400000, %f2906;
	fma.rn.f32 	%f2908, %f2907, 0f40400000, %f2907;
	fma.rn.f32 	%f2909, %f2908, 0f40400000, %f2908;
	fma.rn.f32 	%f2910, %f2909, 0f40400000, %f2909;
	fma.rn.f32 	%f2911, %f2910, 0f40400000, %f2910;
	fma.rn.f32 	%f2912, %f2911, 0f40400000, %f2911;
	fma.rn.f32 	%f2913, %f2912, 0f40400000, %f2912;
	fma.rn.f32 	%f2914, %f2913, 0f40400000, %f2913;
	fma.rn.f32 	%f2915, %f2914, 0f40400000, %f2914;
	fma.rn.f32 	%f2916, %f2915, 0f40400000, %f2915;
	fma.rn.f32 	%f2917, %f2916, 0f40400000, %f2916;
	fma.rn.f32 	%f2918, %f2917, 0f40400000, %f2917;
	fma.rn.f32 	%f2919, %f2918, 0f40400000, %f2918;
	fma.rn.f32 	%f2920, %f2919, 0f40400000, %f2919;
	fma.rn.f32 	%f2921, %f2920, 0f40400000, %f2920;
	fma.rn.f32 	%f2922, %f2921, 0f40400000, %f2921;
	fma.rn.f32 	%f2923, %f2922, 0f40400000, %f2922;
	fma.rn.f32 	%f2924, %f2923, 0f40400000, %f2923;
	fma.rn.f32 	%f2925, %f2924, 0f40400000, %f2924;
	fma.rn.f32 	%f2926, %f2925, 0f40400000, %f2925;
	fma.rn.f32 	%f2927, %f2926, 0f40400000, %f2926;
	fma.rn.f32 	%f2928, %f2927, 0f40400000, %f2927;
	fma.rn.f32 	%f2929, %f2928, 0f40400000, %f2928;
	fma.rn.f32 	%f2930, %f2929, 0f40400000, %f2929;
	fma.rn.f32 	%f2931, %f2930, 0f40400000, %f2930;
	fma.rn.f32 	%f2932, %f2931, 0f40400000, %f2931;
	fma.rn.f32 	%f2933, %f2932, 0f40400000, %f2932;
	fma.rn.f32 	%f2934, %f2933, 0f40400000, %f2933;
	fma.rn.f32 	%f2935, %f2934, 0f40400000, %f2934;
	fma.rn.f32 	%f2936, %f2935, 0f40400000, %f2935;
	fma.rn.f32 	%f2937, %f2936, 0f40400000, %f2936;
	fma.rn.f32 	%f2938, %f2937, 0f40400000, %f2937;
	fma.rn.f32 	%f2939, %f2938, 0f40400000, %f2938;
	fma.rn.f32 	%f2940, %f2939, 0f40400000, %f2939;
	fma.rn.f32 	%f2941, %f2940, 0f40400000, %f2940;
	fma.rn.f32 	%f2942, %f2941, 0f40400000, %f2941;
	fma.rn.f32 	%f2943, %f2942, 0f40400000, %f2942;
	fma.rn.f32 	%f2944, %f2943, 0f40400000, %f2943;
	fma.rn.f32 	%f2945, %f2944, 0f40400000, %f2944;
	fma.rn.f32 	%f2946, %f2945, 0f40400000, %f2945;
	fma.rn.f32 	%f2947, %f2946, 0f40400000, %f2946;
	fma.rn.f32 	%f2948, %f2947, 0f40400000, %f2947;
	fma.rn.f32 	%f2949, %f2948, 0f40400000, %f2948;
	fma.rn.f32 	%f2950, %f2949, 0f40400000, %f2949;
	fma.rn.f32 	%f2951, %f2950, 0f40400000, %f2950;
	fma.rn.f32 	%f2952, %f2951, 0f40400000, %f2951;
	fma.rn.f32 	%f2953, %f2952, 0f40400000, %f2952;
	fma.rn.f32 	%f2954, %f2953, 0f40400000, %f2953;
	fma.rn.f32 	%f2955, %f2954, 0f40400000, %f2954;
	fma.rn.f32 	%f2956, %f2955, 0f40400000, %f2955;
	fma.rn.f32 	%f2957, %f2956, 0f40400000, %f2956;
	fma.rn.f32 	%f2958, %f2957, 0f40400000, %f2957;
	fma.rn.f32 	%f2959, %f2958, 0f40400000, %f2958;
	fma.rn.f32 	%f2960, %f2959, 0f40400000, %f2959;
	fma.rn.f32 	%f2961, %f2960, 0f40400000, %f2960;
	fma.rn.f32 	%f2962, %f2961, 0f40400000, %f2961;
	fma.rn.f32 	%f2963, %f2962, 0f40400000, %f2962;
	fma.rn.f32 	%f2964, %f2963, 0f40400000, %f2963;
	fma.rn.f32 	%f2965, %f2964, 0f40400000, %f2964;
	fma.rn.f32 	%f2966, %f2965, 0f40400000, %f2965;
	fma.rn.f32 	%f2967, %f2966, 0f40400000, %f2966;
	fma.rn.f32 	%f2968, %f2967, 0f40400000, %f2967;
	fma.rn.f32 	%f2969, %f2968, 0f40400000, %f2968;
	fma.rn.f32 	%f2970, %f2969, 0f40400000, %f2969;
	fma.rn.f32 	%f2971, %f2970, 0f40400000, %f2970;
	fma.rn.f32 	%f2972, %f2971, 0f40400000, %f2971;
	fma.rn.f32 	%f2973, %f2972, 0f40400000, %f2972;
	fma.rn.f32 	%f2974, %f2973, 0f40400000, %f2973;
	fma.rn.f32 	%f2975, %f2974, 0f40400000, %f2974;
	fma.rn.f32 	%f2976, %f2975, 0f40400000, %f2975;
	fma.rn.f32 	%f2977, %f2976, 0f40400000, %f2976;
	fma.rn.f32 	%f2978, %f2977, 0f40400000, %f2977;
	fma.rn.f32 	%f2979, %f2978, 0f40400000, %f2978;
	fma.rn.f32 	%f2980, %f2979, 0f40400000, %f2979;
	fma.rn.f32 	%f2981, %f2980, 0f40400000, %f2980;
	fma.rn.f32 	%f2982, %f2981, 0f40400000, %f2981;
	fma.rn.f32 	%f2983, %f2982, 0f40400000, %f2982;
	fma.rn.f32 	%f2984, %f2983, 0f40400000, %f2983;
	fma.rn.f32 	%f2985, %f2984, 0f40400000, %f2984;
	fma.rn.f32 	%f2986, %f2985, 0f40400000, %f2985;
	fma.rn.f32 	%f2987, %f2986, 0f40400000, %f2986;
	fma.rn.f32 	%f2988, %f2987, 0f40400000, %f2987;
	fma.rn.f32 	%f2989, %f2988, 0f40400000, %f2988;
	fma.rn.f32 	%f2990, %f2989, 0f40400000, %f2989;
	fma.rn.f32 	%f2991, %f2990, 0f40400000, %f2990;
	fma.rn.f32 	%f2992, %f2991, 0f40400000, %f2991;
	fma.rn.f32 	%f2993, %f2992, 0f40400000, %f2992;
	fma.rn.f32 	%f2994, %f2993, 0f40400000, %f2993;
	fma.rn.f32 	%f2995, %f2994, 0f40400000, %f2994;
	fma.rn.f32 	%f2996, %f2995, 0f40400000, %f2995;
	fma.rn.f32 	%f2997, %f2996, 0f40400000, %f2996;
	fma.rn.f32 	%f2998, %f2997, 0f40400000, %f2997;
	fma.rn.f32 	%f2999, %f2998, 0f40400000, %f2998;
	fma.rn.f32 	%f3000, %f2999, 0f40400000, %f2999;
	fma.rn.f32 	%f3001, %f3000, 0f40400000, %f3000;
	fma.rn.f32 	%f3002, %f3001, 0f40400000, %f3001;
	fma.rn.f32 	%f3003, %f3002, 0f40400000, %f3002;
	fma.rn.f32 	%f3004, %f3003, 0f40400000, %f3003;
	fma.rn.f32 	%f3005, %f3004, 0f40400000, %f3004;
	fma.rn.f32 	%f3006, %f3005, 0f40400000, %f3005;
	fma.rn.f32 	%f3007, %f3006, 0f40400000, %f3006;
	fma.rn.f32 	%f3008, %f3007, 0f40400000, %f3007;
	fma.rn.f32 	%f3009, %f3008, 0f40400000, %f3008;
	fma.rn.f32 	%f3010, %f3009, 0f40400000, %f3009;
	fma.rn.f32 	%f3011, %f3010, 0f40400000, %f3010;
	fma.rn.f32 	%f3012, %f3011, 0f40400000, %f3011;
	fma.rn.f32 	%f3013, %f3012, 0f40400000, %f3012;
	fma.rn.f32 	%f3014, %f3013, 0f40400000, %f3013;
	fma.rn.f32 	%f3015, %f3014, 0f40400000, %f3014;
	fma.rn.f32 	%f3016, %f3015, 0f40400000, %f3015;
	fma.rn.f32 	%f3017, %f3016, 0f40400000, %f3016;
	fma.rn.f32 	%f3018, %f3017, 0f40400000, %f3017;
	fma.rn.f32 	%f3019, %f3018, 0f40400000, %f3018;
	fma.rn.f32 	%f3020, %f3019, 0f40400000, %f3019;
	fma.rn.f32 	%f3021, %f3020, 0f40400000, %f3020;
	fma.rn.f32 	%f3022, %f3021, 0f40400000, %f3021;
	fma.rn.f32 	%f3023, %f3022, 0f40400000, %f3022;
	fma.rn.f32 	%f3024, %f3023, 0f40400000, %f3023;
	fma.rn.f32 	%f3025, %f3024, 0f40400000, %f3024;
	fma.rn.f32 	%f3026, %f3025, 0f40400000, %f3025;
	fma.rn.f32 	%f3027, %f3026, 0f40400000, %f3026;
	fma.rn.f32 	%f3028, %f3027, 0f40400000, %f3027;
	fma.rn.f32 	%f3029, %f3028, 0f40400000, %f3028;
	fma.rn.f32 	%f3030, %f3029, 0f40400000, %f3029;
	fma.rn.f32 	%f3031, %f3030, 0f40400000, %f3030;
	fma.rn.f32 	%f3032, %f3031, 0f40400000, %f3031;
	fma.rn.f32 	%f3033, %f3032, 0f40400000, %f3032;
	fma.rn.f32 	%f3034, %f3033, 0f40400000, %f3033;
	fma.rn.f32 	%f3035, %f3034, 0f40400000, %f3034;
	fma.rn.f32 	%f3036, %f3035, 0f40400000, %f3035;
	fma.rn.f32 	%f3037, %f3036, 0f40400000, %f3036;
	fma.rn.f32 	%f3038, %f3037, 0f40400000, %f3037;
	fma.rn.f32 	%f3039, %f3038, 0f40400000, %f3038;
	fma.rn.f32 	%f3040, %f3039, 0f40400000, %f3039;
	fma.rn.f32 	%f3041, %f3040, 0f40400000, %f3040;
	fma.rn.f32 	%f3042, %f3041, 0f40400000, %f3041;
	fma.rn.f32 	%f3043, %f3042, 0f40400000, %f3042;
	fma.rn.f32 	%f3044, %f3043, 0f40400000, %f3043;
	fma.rn.f32 	%f3045, %f3044, 0f40400000, %f3044;
	fma.rn.f32 	%f3046, %f3045, 0f40400000, %f3045;
	fma.rn.f32 	%f3047, %f3046, 0f40400000, %f3046;
	fma.rn.f32 	%f3048, %f3047, 0f40400000, %f3047;
	fma.rn.f32 	%f3049, %f3048, 0f40400000, %f3048;
	fma.rn.f32 	%f3050, %f3049, 0f40400000, %f3049;
	fma.rn.f32 	%f3051, %f3050, 0f40400000, %f3050;
	fma.rn.f32 	%f3052, %f3051, 0f40400000, %f3051;
	fma.rn.f32 	%f3053, %f3052, 0f40400000, %f3052;
	fma.rn.f32 	%f3054, %f3053, 0f40400000, %f3053;
	fma.rn.f32 	%f3055, %f3054, 0f40400000, %f3054;
	fma.rn.f32 	%f3056, %f3055, 0f40400000, %f3055;
	fma.rn.f32 	%f3057, %f3056, 0f40400000, %f3056;
	fma.rn.f32 	%f3058, %f3057, 0f40400000, %f3057;
	fma.rn.f32 	%f3059, %f3058, 0f40400000, %f3058;
	fma.rn.f32 	%f3060, %f3059, 0f40400000, %f3059;
	fma.rn.f32 	%f3061, %f3060, 0f40400000, %f3060;
	fma.rn.f32 	%f3062, %f3061, 0f40400000, %f3061;
	fma.rn.f32 	%f3063, %f3062, 0f40400000, %f3062;
	fma.rn.f32 	%f3064, %f3063, 0f40400000, %f3063;
	fma.rn.f32 	%f3065, %f3064, 0f40400000, %f3064;
	fma.rn.f32 	%f3066, %f3065, 0f40400000, %f3065;
	fma.rn.f32 	%f3067, %f3066, 0f40400000, %f3066;
	fma.rn.f32 	%f3068, %f3067, 0f40400000, %f3067;
	fma.rn.f32 	%f3069, %f3068, 0f40400000, %f3068;
	fma.rn.f32 	%f3070, %f3069, 0f40400000, %f3069;
	fma.rn.f32 	%f3071, %f3070, 0f40400000, %f3070;
	fma.rn.f32 	%f3072, %f3071, 0f40400000, %f3071;
	fma.rn.f32 	%f3073, %f3072, 0f40400000, %f3072;
	fma.rn.f32 	%f3074, %f3073, 0f40400000, %f3073;
	fma.rn.f32 	%f3075, %f3074, 0f40400000, %f3074;
	fma.rn.f32 	%f3076, %f3075, 0f40400000, %f3075;
	fma.rn.f32 	%f3077, %f3076, 0f40400000, %f3076;
	fma.rn.f32 	%f3078, %f3077, 0f40400000, %f3077;
	fma.rn.f32 	%f3079, %f3078, 0f40400000, %f3078;
	fma.rn.f32 	%f3080, %f3079, 0f40400000, %f3079;
	fma.rn.f32 	%f3081, %f3080, 0f40400000, %f3080;
	fma.rn.f32 	%f3082, %f3081, 0f40400000, %f3081;
	fma.rn.f32 	%f3083, %f3082, 0f40400000, %f3082;
	fma.rn.f32 	%f3084, %f3083, 0f40400000, %f3083;
	fma.rn.f32 	%f3085, %f3084, 0f40400000, %f3084;
	fma.rn.f32 	%f3086, %f3085, 0f40400000, %f3085;
	fma.rn.f32 	%f3087, %f3086, 0f40400000, %f3086;
	fma.rn.f32 	%f3088, %f3087, 0f40400000, %f3087;
	fma.rn.f32 	%f3089, %f3088, 0f40400000, %f3088;
	fma.rn.f32 	%f3090, %f3089, 0f40400000, %f3089;
	fma.rn.f32 	%f3091, %f3090, 0f40400000, %f3090;
	fma.rn.f32 	%f3092, %f3091, 0f40400000, %f3091;
	fma.rn.f32 	%f3093, %f3092, 0f40400000, %f3092;
	fma.rn.f32 	%f3094, %f3093, 0f40400000, %f3093;
	fma.rn.f32 	%f3095, %f3094, 0f40400000, %f3094;
	fma.rn.f32 	%f3096, %f3095, 0f40400000, %f3095;
	fma.rn.f32 	%f3097, %f3096, 0f40400000, %f3096;
	fma.rn.f32 	%f3098, %f3097, 0f40400000, %f3097;
	fma.rn.f32 	%f3099, %f3098, 0f40400000, %f3098;
	fma.rn.f32 	%f3100, %f3099, 0f40400000, %f3099;
	fma.rn.f32 	%f3101, %f3100, 0f40400000, %f3100;
	fma.rn.f32 	%f3102, %f3101, 0f40400000, %f3101;
	fma.rn.f32 	%f3103, %f3102, 0f40400000, %f3102;
	fma.rn.f32 	%f3104, %f3103, 0f40400000, %f3103;
	fma.rn.f32 	%f3105, %f3104, 0f40400000, %f3104;
	fma.rn.f32 	%f3106, %f3105, 0f40400000, %f3105;
	fma.rn.f32 	%f3107, %f3106, 0f40400000, %f3106;
	fma.rn.f32 	%f3108, %f3107, 0f40400000, %f3107;
	fma.rn.f32 	%f3109, %f3108, 0f40400000, %f3108;
	fma.rn.f32 	%f3110, %f3109, 0f40400000, %f3109;
	fma.rn.f32 	%f3111, %f3110, 0f40400000, %f3110;
	fma.rn.f32 	%f3112, %f3111, 0f40400000, %f3111;
	fma.rn.f32 	%f3113, %f3112, 0f40400000, %f3112;
	fma.rn.f32 	%f3114, %f3113, 0f40400000, %f3113;
	fma.rn.f32 	%f3115, %f3114, 0f40400000, %f3114;
	fma.rn.f32 	%f3116, %f3115, 0f40400000, %f3115;
	fma.rn.f32 	%f3117, %f3116, 0f40400000, %f3116;
	fma.rn.f32 	%f3118, %f3117, 0f40400000, %f3117;
	fma.rn.f32 	%f3119, %f3118, 0f40400000, %f3118;
	fma.rn.f32 	%f3120, %f3119, 0f40400000, %f3119;
	fma.rn.f32 	%f3121, %f3120, 0f40400000, %f3120;
	fma.rn.f32 	%f3122, %f3121, 0f40400000, %f3121;
	fma.rn.f32 	%f3123, %f3122, 0f40400000, %f3122;
	fma.rn.f32 	%f3124, %f3123, 0f40400000, %f3123;
	fma.rn.f32 	%f3125, %f3124, 0f40400000, %f3124;
	fma.rn.f32 	%f3126, %f3125, 0f40400000, %f3125;
	fma.rn.f32 	%f3127, %f3126, 0f40400000, %f3126;
	fma.rn.f32 	%f3128, %f3127, 0f40400000, %f3127;
	fma.rn.f32 	%f3129, %f3128, 0f40400000, %f3128;
	fma.rn.f32 	%f3130, %f3129, 0f40400000, %f3129;
	fma.rn.f32 	%f3131, %f3130, 0f40400000, %f3130;
	fma.rn.f32 	%f3132, %f3131, 0f40400000, %f3131;
	fma.rn.f32 	%f3133, %f3132, 0f40400000, %f3132;
	fma.rn.f32 	%f3134, %f3133, 0f40400000, %f3133;
	fma.rn.f32 	%f3135, %f3134, 0f40400000, %f3134;
	fma.rn.f32 	%f3136, %f3135, 0f40400000, %f3135;
	fma.rn.f32 	%f3137, %f3136, 0f40400000, %f3136;
	fma.rn.f32 	%f3138, %f3137, 0f40400000, %f3137;
	fma.rn.f32 	%f3139, %f3138, 0f40400000, %f3138;
	fma.rn.f32 	%f3140, %f3139, 0f40400000, %f3139;
	fma.rn.f32 	%f3141, %f3140, 0f40400000, %f3140;
	fma.rn.f32 	%f3142, %f3141, 0f40400000, %f3141;
	fma.rn.f32 	%f3143, %f3142, 0f40400000, %f3142;
	fma.rn.f32 	%f3144, %f3143, 0f40400000, %f3143;
	fma.rn.f32 	%f3145, %f3144, 0f40400000, %f3144;
	fma.rn.f32 	%f3146, %f3145, 0f40400000, %f3145;
	fma.rn.f32 	%f3147, %f3146, 0f40400000, %f3146;
	fma.rn.f32 	%f3148, %f3147, 0f40400000, %f3147;
	fma.rn.f32 	%f3149, %f3148, 0f40400000, %f3148;
	fma.rn.f32 	%f3150, %f3149, 0f40400000, %f3149;
	fma.rn.f32 	%f3151, %f3150, 0f40400000, %f3150;
	fma.rn.f32 	%f3152, %f3151, 0f40400000, %f3151;
	fma.rn.f32 	%f3153, %f3152, 0f40400000, %f3152;
	fma.rn.f32 	%f3154, %f3153, 0f40400000, %f3153;
	fma.rn.f32 	%f3155, %f3154, 0f40400000, %f3154;
	fma.rn.f32 	%f3156, %f3155, 0f40400000, %f3155;
	fma.rn.f32 	%f3157, %f3156, 0f40400000, %f3156;
	fma.rn.f32 	%f3158, %f3157, 0f40400000, %f3157;
	fma.rn.f32 	%f3159, %f3158, 0f40400000, %f3158;
	fma.rn.f32 	%f3160, %f3159, 0f40400000, %f3159;
	fma.rn.f32 	%f3161, %f3160, 0f40400000, %f3160;
	fma.rn.f32 	%f3162, %f3161, 0f40400000, %f3161;
	fma.rn.f32 	%f3163, %f3162, 0f40400000, %f3162;
	fma.rn.f32 	%f3164, %f3163, 0f40400000, %f3163;
	fma.rn.f32 	%f3165, %f3164, 0f40400000, %f3164;
	fma.rn.f32 	%f3166, %f3165, 0f40400000, %f3165;
	fma.rn.f32 	%f3167, %f3166, 0f40400000, %f3166;
	fma.rn.f32 	%f3168, %f3167, 0f40400000, %f3167;
	fma.rn.f32 	%f3169, %f3168, 0f40400000, %f3168;
	fma.rn.f32 	%f3170, %f3169, 0f40400000, %f3169;
	fma.rn.f32 	%f3171, %f3170, 0f40400000, %f3170;
	fma.rn.f32 	%f3172, %f3171, 0f40400000, %f3171;
	fma.rn.f32 	%f3173, %f3172, 0f40400000, %f3172;
	fma.rn.f32 	%f3174, %f3173, 0f40400000, %f3173;
	fma.rn.f32 	%f3175, %f3174, 0f40400000, %f3174;
	fma.rn.f32 	%f3176, %f3175, 0f40400000, %f3175;
	fma.rn.f32 	%f3177, %f3176, 0f40400000, %f3176;
	fma.rn.f32 	%f3178, %f3177, 0f40400000, %f3177;
	fma.rn.f32 	%f3179, %f3178, 0f40400000, %f3178;
	fma.rn.f32 	%f3180, %f3179, 0f40400000, %f3179;
	fma.rn.f32 	%f3181, %f3180, 0f40400000, %f3180;
	fma.rn.f32 	%f3182, %f3181, 0f40400000, %f3181;
	fma.rn.f32 	%f3183, %f3182, 0f40400000, %f3182;
	fma.rn.f32 	%f3184, %f3183, 0f40400000, %f3183;
	fma.rn.f32 	%f3185, %f3184, 0f40400000, %f3184;
	fma.rn.f32 	%f3186, %f3185, 0f40400000, %f3185;
	fma.rn.f32 	%f3187, %f3186, 0f40400000, %f3186;
	fma.rn.f32 	%f3188, %f3187, 0f40400000, %f3187;
	fma.rn.f32 	%f3189, %f3188, 0f40400000, %f3188;
	fma.rn.f32 	%f3190, %f3189, 0f40400000, %f3189;
	fma.rn.f32 	%f3191, %f3190, 0f40400000, %f3190;
	fma.rn.f32 	%f3192, %f3191, 0f40400000, %f3191;
	fma.rn.f32 	%f3193, %f3192, 0f40400000, %f3192;
	fma.rn.f32 	%f3194, %f3193, 0f40400000, %f3193;
	fma.rn.f32 	%f3195, %f3194, 0f40400000, %f3194;
	fma.rn.f32 	%f3196, %f3195, 0f40400000, %f3195;
	fma.rn.f32 	%f3197, %f3196, 0f40400000, %f3196;
	fma.rn.f32 	%f3198, %f3197, 0f40400000, %f3197;
	fma.rn.f32 	%f3199, %f3198, 0f40400000, %f3198;
	fma.rn.f32 	%f3200, %f3199, 0f40400000, %f3199;
	fma.rn.f32 	%f3201, %f3200, 0f40400000, %f3200;
	fma.rn.f32 	%f3202, %f3201, 0f40400000, %f3201;
	fma.rn.f32 	%f3203, %f3202, 0f40400000, %f3202;
	fma.rn.f32 	%f3204, %f3203, 0f40400000, %f3203;
	fma.rn.f32 	%f3205, %f3204, 0f40400000, %f3204;
	fma.rn.f32 	%f3206, %f3205, 0f40400000, %f3205;
	fma.rn.f32 	%f3207, %f3206, 0f40400000, %f3206;
	fma.rn.f32 	%f3208, %f3207, 0f40400000, %f3207;
	fma.rn.f32 	%f3209, %f3208, 0f40400000, %f3208;
	fma.rn.f32 	%f3210, %f3209, 0f40400000, %f3209;
	fma.rn.f32 	%f3211, %f3210, 0f40400000, %f3210;
	fma.rn.f32 	%f3212, %f3211, 0f40400000, %f3211;
	fma.rn.f32 	%f3213, %f3212, 0f40400000, %f3212;
	fma.rn.f32 	%f3214, %f3213, 0f40400000, %f3213;
	fma.rn.f32 	%f3215, %f3214, 0f40400000, %f3214;
	fma.rn.f32 	%f3216, %f3215, 0f40400000, %f3215;
	fma.rn.f32 	%f3217, %f3216, 0f40400000, %f3216;
	fma.rn.f32 	%f3218, %f3217, 0f40400000, %f3217;
	fma.rn.f32 	%f3219, %f3218, 0f40400000, %f3218;
	fma.rn.f32 	%f3220, %f3219, 0f40400000, %f3219;
	fma.rn.f32 	%f3221, %f3220, 0f40400000, %f3220;
	fma.rn.f32 	%f3222, %f3221, 0f40400000, %f3221;
	fma.rn.f32 	%f3223, %f3222, 0f40400000, %f3222;
	fma.rn.f32 	%f3224, %f3223, 0f40400000, %f3223;
	fma.rn.f32 	%f3225, %f3224, 0f40400000, %f3224;
	fma.rn.f32 	%f3226, %f3225, 0f40400000, %f3225;
	fma.rn.f32 	%f3227, %f3226, 0f40400000, %f3226;
	fma.rn.f32 	%f3228, %f3227, 0f40400000, %f3227;
	fma.rn.f32 	%f3229, %f3228, 0f40400000, %f3228;
	fma.rn.f32 	%f3230, %f3229, 0f40400000, %f3229;
	fma.rn.f32 	%f3231, %f3230, 0f40400000, %f3230;
	fma.rn.f32 	%f3232, %f3231, 0f40400000, %f3231;
	fma.rn.f32 	%f3233, %f3232, 0f40400000, %f3232;
	fma.rn.f32 	%f3234, %f3233, 0f40400000, %f3233;
	fma.rn.f32 	%f3235, %f3234, 0f40400000, %f3234;
	fma.rn.f32 	%f3236, %f3235, 0f40400000, %f3235;
	fma.rn.f32 	%f3237, %f3236, 0f40400000, %f3236;
	fma.rn.f32 	%f3238, %f3237, 0f40400000, %f3237;
	fma.rn.f32 	%f3239, %f3238, 0f40400000, %f3238;
	fma.rn.f32 	%f3240, %f3239, 0f40400000, %f3239;
	fma.rn.f32 	%f3241, %f3240, 0f40400000, %f3240;
	fma.rn.f32 	%f3242, %f3241, 0f40400000, %f3241;
	fma.rn.f32 	%f3243, %f3242, 0f40400000, %f3242;
	fma.rn.f32 	%f3244, %f3243, 0f40400000, %f3243;
	fma.rn.f32 	%f3245, %f3244, 0f40400000, %f3244;
	fma.rn.f32 	%f3246, %f3245, 0f40400000, %f3245;
	fma.rn.f32 	%f3247, %f3246, 0f40400000, %f3246;
	fma.rn.f32 	%f3248, %f3247, 0f40400000, %f3247;
	fma.rn.f32 	%f3249, %f3248, 0f40400000, %f3248;
	fma.rn.f32 	%f3250, %f3249, 0f40400000, %f3249;
	fma.rn.f32 	%f3251, %f3250, 0f40400000, %f3250;
	fma.rn.f32 	%f3252, %f3251, 0f40400000, %f3251;
	fma.rn.f32 	%f3253, %f3252, 0f40400000, %f3252;
	fma.rn.f32 	%f3254, %f3253, 0f40400000, %f3253;
	fma.rn.f32 	%f3255, %f3254, 0f40400000, %f3254;
	fma.rn.f32 	%f3256, %f3255, 0f40400000, %f3255;
	fma.rn.f32 	%f3257, %f3256, 0f40400000, %f3256;
	fma.rn.f32 	%f3258, %f3257, 0f40400000, %f3257;
	fma.rn.f32 	%f3259, %f3258, 0f40400000, %f3258;
	fma.rn.f32 	%f3260, %f3259, 0f40400000, %f3259;
	fma.rn.f32 	%f3261, %f3260, 0f40400000, %f3260;
	fma.rn.f32 	%f3262, %f3261, 0f40400000, %f3261;
	fma.rn.f32 	%f3263, %f3262, 0f40400000, %f3262;
	fma.rn.f32 	%f3264, %f3263, 0f40400000, %f3263;
	fma.rn.f32 	%f3265, %f3264, 0f40400000, %f3264;
	fma.rn.f32 	%f3266, %f3265, 0f40400000, %f3265;
	fma.rn.f32 	%f3267, %f3266, 0f40400000, %f3266;
	fma.rn.f32 	%f3268, %f3267, 0f40400000, %f3267;
	fma.rn.f32 	%f3269, %f3268, 0f40400000, %f3268;
	fma.rn.f32 	%f3270, %f3269, 0f40400000, %f3269;
	fma.rn.f32 	%f3271, %f3270, 0f40400000, %f3270;
	fma.rn.f32 	%f3272, %f3271, 0f40400000, %f3271;
	fma.rn.f32 	%f3273, %f3272, 0f40400000, %f3272;
	fma.rn.f32 	%f3274, %f3273, 0f40400000, %f3273;
	fma.rn.f32 	%f3275, %f3274, 0f40400000, %f3274;
	fma.rn.f32 	%f3276, %f3275, 0f40400000, %f3275;
	fma.rn.f32 	%f3277, %f3276, 0f40400000, %f3276;
	fma.rn.f32 	%f3278, %f3277, 0f40400000, %f3277;
	fma.rn.f32 	%f3279, %f3278, 0f40400000, %f3278;
	fma.rn.f32 	%f3280, %f3279, 0f40400000, %f3279;
	fma.rn.f32 	%f3281, %f3280, 0f40400000, %f3280;
	fma.rn.f32 	%f3282, %f3281, 0f40400000, %f3281;
	fma.rn.f32 	%f3283, %f3282, 0f40400000, %f3282;
	fma.rn.f32 	%f3284, %f3283, 0f40400000, %f3283;
	fma.rn.f32 	%f3285, %f3284, 0f40400000, %f3284;
	fma.rn.f32 	%f3286, %f3285, 0f40400000, %f3285;
	fma.rn.f32 	%f3287, %f3286, 0f40400000, %f3286;
	fma.rn.f32 	%f3288, %f3287, 0f40400000, %f3287;
	fma.rn.f32 	%f3289, %f3288, 0f40400000, %f3288;
	fma.rn.f32 	%f3290, %f3289, 0f40400000, %f3289;
	fma.rn.f32 	%f3291, %f3290, 0f40400000, %f3290;
	fma.rn.f32 	%f3292, %f3291, 0f40400000, %f3291;
	fma.rn.f32 	%f3293, %f3292, 0f40400000, %f3292;
	fma.rn.f32 	%f3294, %f3293, 0f40400000, %f3293;
	fma.rn.f32 	%f3295, %f3294, 0f40400000, %f3294;
	fma.rn.f32 	%f3296, %f3295, 0f40400000, %f3295;
	fma.rn.f32 	%f3297, %f3296, 0f40400000, %f3296;
	fma.rn.f32 	%f3298, %f3297, 0f40400000, %f3297;
	fma.rn.f32 	%f3299, %f3298, 0f40400000, %f3298;
	fma.rn.f32 	%f3300, %f3299, 0f40400000, %f3299;
	fma.rn.f32 	%f3301, %f3300, 0f40400000, %f3300;
	fma.rn.f32 	%f3302, %f3301, 0f40400000, %f3301;
	fma.rn.f32 	%f3303, %f3302, 0f40400000, %f3302;
	fma.rn.f32 	%f3304, %f3303, 0f40400000, %f3303;
	fma.rn.f32 	%f3305, %f3304, 0f40400000, %f3304;
	fma.rn.f32 	%f3306, %f3305, 0f40400000, %f3305;
	fma.rn.f32 	%f3307, %f3306, 0f40400000, %f3306;
	fma.rn.f32 	%f3308, %f3307, 0f40400000, %f3307;
	fma.rn.f32 	%f3309, %f3308, 0f40400000, %f3308;
	fma.rn.f32 	%f3310, %f3309, 0f40400000, %f3309;
	fma.rn.f32 	%f3311, %f3310, 0f40400000, %f3310;
	fma.rn.f32 	%f3312, %f3311, 0f40400000, %f3311;
	fma.rn.f32 	%f3313, %f3312, 0f40400000, %f3312;
	fma.rn.f32 	%f3314, %f3313, 0f40400000, %f3313;
	fma.rn.f32 	%f3315, %f3314, 0f40400000, %f3314;
	fma.rn.f32 	%f3316, %f3315, 0f40400000, %f3315;
	fma.rn.f32 	%f3317, %f3316, 0f40400000, %f3316;
	fma.rn.f32 	%f3318, %f3317, 0f40400000, %f3317;
	fma.rn.f32 	%f3319, %f3318, 0f40400000, %f3318;
	fma.rn.f32 	%f3320, %f3319, 0f40400000, %f3319;
	fma.rn.f32 	%f3321, %f3320, 0f40400000, %f3320;
	fma.rn.f32 	%f3322, %f3321, 0f40400000, %f3321;
	fma.rn.f32 	%f3323, %f3322, 0f40400000, %f3322;
	fma.rn.f32 	%f3324, %f3323, 0f40400000, %f3323;
	fma.rn.f32 	%f3325, %f3324, 0f40400000, %f3324;
	fma.rn.f32 	%f3326, %f3325, 0f40400000, %f3325;
	fma.rn.f32 	%f3327, %f3326, 0f40400000, %f3326;
	fma.rn.f32 	%f3328, %f3327, 0f40400000, %f3327;
	fma.rn.f32 	%f3329, %f3328, 0f40400000, %f3328;
	fma.rn.f32 	%f3330, %f3329, 0f40400000, %f3329;
	fma.rn.f32 	%f3331, %f3330, 0f40400000, %f3330;
	fma.rn.f32 	%f3332, %f3331, 0f40400000, %f3331;
	fma.rn.f32 	%f3333, %f3332, 0f40400000, %f3332;
	fma.rn.f32 	%f3334, %f3333, 0f40400000, %f3333;
	fma.rn.f32 	%f3335, %f3334, 0f40400000, %f3334;
	fma.rn.f32 	%f3336, %f3335, 0f40400000, %f3335;
	fma.rn.f32 	%f3337, %f3336, 0f40400000, %f3336;
	fma.rn.f32 	%f3338, %f3337, 0f40400000, %f3337;
	fma.rn.f32 	%f3339, %f3338, 0f40400000, %f3338;
	fma.rn.f32 	%f3340, %f3339, 0f40400000, %f3339;
	fma.rn.f32 	%f3341, %f3340, 0f40400000, %f3340;
	fma.rn.f32 	%f3342, %f3341, 0f40400000, %f3341;
	fma.rn.f32 	%f3343, %f3342, 0f40400000, %f3342;
	fma.rn.f32 	%f3344, %f3343, 0f40400000, %f3343;
	fma.rn.f32 	%f3345, %f3344, 0f40400000, %f3344;
	fma.rn.f32 	%f3346, %f3345, 0f40400000, %f3345;
	fma.rn.f32 	%f3347, %f3346, 0f40400000, %f3346;
	fma.rn.f32 	%f3348, %f3347, 0f40400000, %f3347;
	fma.rn.f32 	%f3349, %f3348, 0f40400000, %f3348;
	fma.rn.f32 	%f3350, %f3349, 0f40400000, %f3349;
	fma.rn.f32 	%f3351, %f3350, 0f40400000, %f3350;
	fma.rn.f32 	%f3352, %f3351, 0f40400000, %f3351;
	fma.rn.f32 	%f3353, %f3352, 0f40400000, %f3352;
	fma.rn.f32 	%f3354, %f3353, 0f40400000, %f3353;
	fma.rn.f32 	%f3355, %f3354, 0f40400000, %f3354;
	fma.rn.f32 	%f3356, %f3355, 0f40400000, %f3355;
	fma.rn.f32 	%f3357, %f3356, 0f40400000, %f3356;
	fma.rn.f32 	%f3358, %f3357, 0f40400000, %f3357;
	fma.rn.f32 	%f3359, %f3358, 0f40400000, %f3358;
	fma.rn.f32 	%f3360, %f3359, 0f40400000, %f3359;
	fma.rn.f32 	%f3361, %f3360, 0f40400000, %f3360;
	fma.rn.f32 	%f3362, %f3361, 0f40400000, %f3361;
	fma.rn.f32 	%f3363, %f3362, 0f40400000, %f3362;
	fma.rn.f32 	%f3364, %f3363, 0f40400000, %f3363;
	fma.rn.f32 	%f3365, %f3364, 0f40400000, %f3364;
	fma.rn.f32 	%f3366, %f3365, 0f40400000, %f3365;
	fma.rn.f32 	%f3367, %f3366, 0f40400000, %f3366;
	fma.rn.f32 	%f3368, %f3367, 0f40400000, %f3367;
	fma.rn.f32 	%f3369, %f3368, 0f40400000, %f3368;
	fma.rn.f32 	%f3370, %f3369, 0f40400000, %f3369;
	fma.rn.f32 	%f3371, %f3370, 0f40400000, %f3370;
	fma.rn.f32 	%f3372, %f3371, 0f40400000, %f3371;
	fma.rn.f32 	%f3373, %f3372, 0f40400000, %f3372;
	fma.rn.f32 	%f3374, %f3373, 0f40400000, %f3373;
	fma.rn.f32 	%f3375, %f3374, 0f40400000, %f3374;
	fma.rn.f32 	%f3376, %f3375, 0f40400000, %f3375;
	fma.rn.f32 	%f3377, %f3376, 0f40400000, %f3376;
	fma.rn.f32 	%f3378, %f3377, 0f40400000, %f3377;
	fma.rn.f32 	%f3379, %f3378, 0f40400000, %f3378;
	fma.rn.f32 	%f3380, %f3379, 0f40400000, %f3379;
	fma.rn.f32 	%f3381, %f3380, 0f40400000, %f3380;
	fma.rn.f32 	%f3382, %f3381, 0f40400000, %f3381;
	fma.rn.f32 	%f3383, %f3382, 0f40400000, %f3382;
	fma.rn.f32 	%f3384, %f3383, 0f40400000, %f3383;
	fma.rn.f32 	%f3385, %f3384, 0f40400000, %f3384;
	fma.rn.f32 	%f3386, %f3385, 0f40400000, %f3385;
	fma.rn.f32 	%f3387, %f3386, 0f40400000, %f3386;
	fma.rn.f32 	%f3388, %f3387, 0f40400000, %f3387;
	fma.rn.f32 	%f3389, %f3388, 0f40400000, %f3388;
	fma.rn.f32 	%f3390, %f3389, 0f40400000, %f3389;
	fma.rn.f32 	%f3391, %f3390, 0f40400000, %f3390;
	fma.rn.f32 	%f3392, %f3391, 0f40400000, %f3391;
	fma.rn.f32 	%f3393, %f3392, 0f40400000, %f3392;
	fma.rn.f32 	%f3394, %f3393, 0f40400000, %f3393;
	fma.rn.f32 	%f3395, %f3394, 0f40400000, %f3394;
	fma.rn.f32 	%f3396, %f3395, 0f40400000, %f3395;
	fma.rn.f32 	%f3397, %f3396, 0f40400000, %f3396;
	fma.rn.f32 	%f3398, %f3397, 0f40400000, %f3397;
	fma.rn.f32 	%f3399, %f3398, 0f40400000, %f3398;
	fma.rn.f32 	%f3400, %f3399, 0f40400000, %f3399;
	fma.rn.f32 	%f3401, %f3400, 0f40400000, %f3400;
	fma.rn.f32 	%f3402, %f3401, 0f40400000, %f3401;
	fma.rn.f32 	%f3403, %f3402, 0f40400000, %f3402;
	fma.rn.f32 	%f3404, %f3403, 0f40400000, %f3403;
	fma.rn.f32 	%f3405, %f3404, 0f40400000, %f3404;
	fma.rn.f32 	%f3406, %f3405, 0f40400000, %f3405;
	fma.rn.f32 	%f3407, %f3406, 0f40400000, %f3406;
	fma.rn.f32 	%f3408, %f3407, 0f40400000, %f3407;
	fma.rn.f32 	%f3409, %f3408, 0f40400000, %f3408;
	fma.rn.f32 	%f3410, %f3409, 0f40400000, %f3409;
	fma.rn.f32 	%f3411, %f3410, 0f40400000, %f3410;
	fma.rn.f32 	%f3412, %f3411, 0f40400000, %f3411;
	fma.rn.f32 	%f3413, %f3412, 0f40400000, %f3412;
	fma.rn.f32 	%f3414, %f3413, 0f40400000, %f3413;
	fma.rn.f32 	%f3415, %f3414, 0f40400000, %f3414;
	fma.rn.f32 	%f3416, %f3415, 0f40400000, %f3415;
	fma.rn.f32 	%f3417, %f3416, 0f40400000, %f3416;
	fma.rn.f32 	%f3418, %f3417, 0f40400000, %f3417;
	fma.rn.f32 	%f3419, %f3418, 0f40400000, %f3418;
	fma.rn.f32 	%f3420, %f3419, 0f40400000, %f3419;
	fma.rn.f32 	%f3421, %f3420, 0f40400000, %f3420;
	fma.rn.f32 	%f3422, %f3421, 0f40400000, %f3421;
	fma.rn.f32 	%f3423, %f3422, 0f40400000, %f3422;
	fma.rn.f32 	%f3424, %f3423, 0f40400000, %f3423;
	fma.rn.f32 	%f3425, %f3424, 0f40400000, %f3424;
	fma.rn.f32 	%f3426, %f3425, 0f40400000, %f3425;
	fma.rn.f32 	%f3427, %f3426, 0f40400000, %f3426;
	fma.rn.f32 	%f3428, %f3427, 0f40400000, %f3427;
	fma.rn.f32 	%f3429, %f3428, 0f40400000, %f3428;
	fma.rn.f32 	%f3430, %f3429, 0f40400000, %f3429;
	fma.rn.f32 	%f3431, %f3430, 0f40400000, %f3430;
	fma.rn.f32 	%f3432, %f3431, 0f40400000, %f3431;
	fma.rn.f32 	%f3433, %f3432, 0f40400000, %f3432;
	fma.rn.f32 	%f3434, %f3433, 0f40400000, %f3433;
	fma.rn.f32 	%f3435, %f3434, 0f40400000, %f3434;
	fma.rn.f32 	%f3436, %f3435, 0f40400000, %f3435;
	fma.rn.f32 	%f3437, %f3436, 0f40400000, %f3436;
	fma.rn.f32 	%f3438, %f3437, 0f40400000, %f3437;
	fma.rn.f32 	%f3439, %f3438, 0f40400000, %f3438;
	fma.rn.f32 	%f3440, %f3439, 0f40400000, %f3439;
	fma.rn.f32 	%f3441, %f3440, 0f40400000, %f3440;
	fma.rn.f32 	%f3442, %f3441, 0f40400000, %f3441;
	fma.rn.f32 	%f3443, %f3442, 0f40400000, %f3442;
	fma.rn.f32 	%f3444, %f3443, 0f40400000, %f3443;
	fma.rn.f32 	%f3445, %f3444, 0f40400000, %f3444;
	fma.rn.f32 	%f3446, %f3445, 0f40400000, %f3445;
	fma.rn.f32 	%f3447, %f3446, 0f40400000, %f3446;
	fma.rn.f32 	%f3448, %f3447, 0f40400000, %f3447;
	fma.rn.f32 	%f3449, %f3448, 0f40400000, %f3448;
	fma.rn.f32 	%f3450, %f3449, 0f40400000, %f3449;
	fma.rn.f32 	%f3451, %f3450, 0f40400000, %f3450;
	fma.rn.f32 	%f3452, %f3451, 0f40400000, %f3451;
	fma.rn.f32 	%f3453, %f3452, 0f40400000, %f3452;
	fma.rn.f32 	%f3454, %f3453, 0f40400000, %f3453;
	fma.rn.f32 	%f3455, %f3454, 0f40400000, %f3454;
	fma.rn.f32 	%f3456, %f3455, 0f40400000, %f3455;
	fma.rn.f32 	%f3457, %f3456, 0f40400000, %f3456;
	fma.rn.f32 	%f3458, %f3457, 0f40400000, %f3457;
	fma.rn.f32 	%f3459, %f3458, 0f40400000, %f3458;
	fma.rn.f32 	%f3460, %f3459, 0f40400000, %f3459;
	fma.rn.f32 	%f3461, %f3460, 0f40400000, %f3460;
	fma.rn.f32 	%f3462, %f3461, 0f40400000, %f3461;
	fma.rn.f32 	%f3463, %f3462, 0f40400000, %f3462;
	fma.rn.f32 	%f3464, %f3463, 0f40400000, %f3463;
	fma.rn.f32 	%f3465, %f3464, 0f40400000, %f3464;
	fma.rn.f32 	%f3466, %f3465, 0f40400000, %f3465;
	fma.rn.f32 	%f3467, %f3466, 0f40400000, %f3466;
	fma.rn.f32 	%f3468, %f3467, 0f40400000, %f3467;
	fma.rn.f32 	%f3469, %f3468, 0f40400000, %f3468;
	fma.rn.f32 	%f3470, %f3469, 0f40400000, %f3469;
	fma.rn.f32 	%f3471, %f3470, 0f40400000, %f3470;
	fma.rn.f32 	%f3472, %f3471, 0f40400000, %f3471;
	fma.rn.f32 	%f3473, %f3472, 0f40400000, %f3472;
	fma.rn.f32 	%f3474, %f3473, 0f40400000, %f3473;
	fma.rn.f32 	%f3475, %f3474, 0f40400000, %f3474;
	fma.rn.f32 	%f3476, %f3475, 0f40400000, %f3475;
	fma.rn.f32 	%f3477, %f3476, 0f40400000, %f3476;
	fma.rn.f32 	%f3478, %f3477, 0f40400000, %f3477;
	fma.rn.f32 	%f3479, %f3478, 0f40400000, %f3478;
	fma.rn.f32 	%f3480, %f3479, 0f40400000, %f3479;
	fma.rn.f32 	%f3481, %f3480, 0f40400000, %f3480;
	fma.rn.f32 	%f3482, %f3481, 0f40400000, %f3481;
	fma.rn.f32 	%f3483, %f3482, 0f40400000, %f3482;
	fma.rn.f32 	%f3484, %f3483, 0f40400000, %f3483;
	fma.rn.f32 	%f3485, %f3484, 0f40400000, %f3484;
	fma.rn.f32 	%f3486, %f3485, 0f40400000, %f3485;
	fma.rn.f32 	%f3487, %f3486, 0f40400000, %f3486;
	fma.rn.f32 	%f3488, %f3487, 0f40400000, %f3487;
	fma.rn.f32 	%f3489, %f3488, 0f40400000, %f3488;
	fma.rn.f32 	%f3490, %f3489, 0f40400000, %f3489;
	fma.rn.f32 	%f3491, %f3490, 0f40400000, %f3490;
	fma.rn.f32 	%f3492, %f3491, 0f40400000, %f3491;
	fma.rn.f32 	%f3493, %f3492, 0f40400000, %f3492;
	fma.rn.f32 	%f3494, %f3493, 0f40400000, %f3493;
	fma.rn.f32 	%f3495, %f3494, 0f40400000, %f3494;
	fma.rn.f32 	%f3496, %f3495, 0f40400000, %f3495;
	fma.rn.f32 	%f3497, %f3496, 0f40400000, %f3496;
	fma.rn.f32 	%f3498, %f3497, 0f40400000, %f3497;
	fma.rn.f32 	%f3499, %f3498, 0f40400000, %f3498;
	fma.rn.f32 	%f3500, %f3499, 0f40400000, %f3499;
	fma.rn.f32 	%f3501, %f3500, 0f40400000, %f3500;
	fma.rn.f32 	%f3502, %f3501, 0f40400000, %f3501;
	fma.rn.f32 	%f3503, %f3502, 0f40400000, %f3502;
	fma.rn.f32 	%f3504, %f3503, 0f40400000, %f3503;
	fma.rn.f32 	%f3505, %f3504, 0f40400000, %f3504;
	fma.rn.f32 	%f3506, %f3505, 0f40400000, %f3505;
	fma.rn.f32 	%f3507, %f3506, 0f40400000, %f3506;
	fma.rn.f32 	%f3508, %f3507, 0f40400000, %f3507;
	fma.rn.f32 	%f3509, %f3508, 0f40400000, %f3508;
	fma.rn.f32 	%f3510, %f3509, 0f40400000, %f3509;
	fma.rn.f32 	%f3511, %f3510, 0f40400000, %f3510;
	fma.rn.f32 	%f3512, %f3511, 0f40400000, %f3511;
	fma.rn.f32 	%f3513, %f3512, 0f40400000, %f3512;
	fma.rn.f32 	%f3514, %f3513, 0f40400000, %f3513;
	fma.rn.f32 	%f3515, %f3514, 0f40400000, %f3514;
	fma.rn.f32 	%f3516, %f3515, 0f40400000, %f3515;
	fma.rn.f32 	%f3517, %f3516, 0f40400000, %f3516;
	fma.rn.f32 	%f3518, %f3517, 0f40400000, %f3517;
	fma.rn.f32 	%f3519, %f3518, 0f40400000, %f3518;
	fma.rn.f32 	%f3520, %f3519, 0f40400000, %f3519;
	fma.rn.f32 	%f3521, %f3520, 0f40400000, %f3520;
	fma.rn.f32 	%f3522, %f3521, 0f40400000, %f3521;
	fma.rn.f32 	%f3523, %f3522, 0f40400000, %f3522;
	fma.rn.f32 	%f3524, %f3523, 0f40400000, %f3523;
	fma.rn.f32 	%f3525, %f3524, 0f40400000, %f3524;
	fma.rn.f32 	%f3526, %f3525, 0f40400000, %f3525;
	fma.rn.f32 	%f3527, %f3526, 0f40400000, %f3526;
	fma.rn.f32 	%f3528, %f3527, 0f40400000, %f3527;
	fma.rn.f32 	%f3529, %f3528, 0f40400000, %f3528;
	fma.rn.f32 	%f3530, %f3529, 0f40400000, %f3529;
	fma.rn.f32 	%f3531, %f3530, 0f40400000, %f3530;
	fma.rn.f32 	%f3532, %f3531, 0f40400000, %f3531;
	fma.rn.f32 	%f3533, %f3532, 0f40400000, %f3532;
	fma.rn.f32 	%f3534, %f3533, 0f40400000, %f3533;
	fma.rn.f32 	%f3535, %f3534, 0f40400000, %f3534;
	fma.rn.f32 	%f3536, %f3535, 0f40400000, %f3535;
	fma.rn.f32 	%f3537, %f3536, 0f40400000, %f3536;
	fma.rn.f32 	%f3538, %f3537, 0f40400000, %f3537;
	fma.rn.f32 	%f3539, %f3538, 0f40400000, %f3538;
	fma.rn.f32 	%f3540, %f3539, 0f40400000, %f3539;
	fma.rn.f32 	%f3541, %f3540, 0f40400000, %f3540;
	fma.rn.f32 	%f3542, %f3541, 0f40400000, %f3541;
	fma.rn.f32 	%f3543, %f3542, 0f40400000, %f3542;
	fma.rn.f32 	%f3544, %f3543, 0f40400000, %f3543;
	fma.rn.f32 	%f3545, %f3544, 0f40400000, %f3544;
	fma.rn.f32 	%f3546, %f3545, 0f40400000, %f3545;
	fma.rn.f32 	%f3547, %f3546, 0f40400000, %f3546;
	fma.rn.f32 	%f3548, %f3547, 0f40400000, %f3547;
	fma.rn.f32 	%f3549, %f3548, 0f40400000, %f3548;
	fma.rn.f32 	%f3550, %f3549, 0f40400000, %f3549;
	fma.rn.f32 	%f3551, %f3550, 0f40400000, %f3550;
	fma.rn.f32 	%f3552, %f3551, 0f40400000, %f3551;
	fma.rn.f32 	%f3553, %f3552, 0f40400000, %f3552;
	fma.rn.f32 	%f3554, %f3553, 0f40400000, %f3553;
	fma.rn.f32 	%f3555, %f3554, 0f40400000, %f3554;
	fma.rn.f32 	%f3556, %f3555, 0f40400000, %f3555;
	fma.rn.f32 	%f3557, %f3556, 0f40400000, %f3556;
	fma.rn.f32 	%f3558, %f3557, 0f40400000, %f3557;
	fma.rn.f32 	%f3559, %f3558, 0f40400000, %f3558;
	fma.rn.f32 	%f3560, %f3559, 0f40400000, %f3559;
	fma.rn.f32 	%f3561, %f3560, 0f40400000, %f3560;
	fma.rn.f32 	%f3562, %f3561, 0f40400000, %f3561;
	fma.rn.f32 	%f3563, %f3562, 0f40400000, %f3562;
	fma.rn.f32 	%f3564, %f3563, 0f40400000, %f3563;
	fma.rn.f32 	%f3565, %f3564, 0f40400000, %f3564;
	fma.rn.f32 	%f3566, %f3565, 0f40400000, %f3565;
	fma.rn.f32 	%f3567, %f3566, 0f40400000, %f3566;
	fma.rn.f32 	%f3568, %f3567, 0f40400000, %f3567;
	fma.rn.f32 	%f3569, %f3568, 0f40400000, %f3568;
	fma.rn.f32 	%f3570, %f3569, 0f40400000, %f3569;
	fma.rn.f32 	%f3571, %f3570, 0f40400000, %f3570;
	fma.rn.f32 	%f3572, %f3571, 0f40400000, %f3571;
	fma.rn.f32 	%f3573, %f3572, 0f40400000, %f3572;
	fma.rn.f32 	%f3574, %f3573, 0f40400000, %f3573;
	fma.rn.f32 	%f3575, %f3574, 0f40400000, %f3574;
	fma.rn.f32 	%f3576, %f3575, 0f40400000, %f3575;
	fma.rn.f32 	%f3577, %f3576, 0f40400000, %f3576;
	fma.rn.f32 	%f3578, %f3577, 0f40400000, %f3577;
	fma.rn.f32 	%f3579, %f3578, 0f40400000, %f3578;
	fma.rn.f32 	%f3580, %f3579, 0f40400000, %f3579;
	fma.rn.f32 	%f3581, %f3580, 0f40400000, %f3580;
	fma.rn.f32 	%f3582, %f3581, 0f40400000, %f3581;
	fma.rn.f32 	%f3583, %f3582, 0f40400000, %f3582;
	fma.rn.f32 	%f3584, %f3583, 0f40400000, %f3583;
	fma.rn.f32 	%f3585, %f3584, 0f40400000, %f3584;
	fma.rn.f32 	%f3586, %f3585, 0f40400000, %f3585;
	fma.rn.f32 	%f3587, %f3586, 0f40400000, %f3586;
	fma.rn.f32 	%f3588, %f3587, 0f40400000, %f3587;
	fma.rn.f32 	%f3589, %f3588, 0f40400000, %f3588;
	fma.rn.f32 	%f3590, %f3589, 0f40400000, %f3589;
	fma.rn.f32 	%f3591, %f3590, 0f40400000, %f3590;
	fma.rn.f32 	%f3592, %f3591, 0f40400000, %f3591;
	fma.rn.f32 	%f3593, %f3592, 0f40400000, %f3592;
	fma.rn.f32 	%f3594, %f3593, 0f40400000, %f3593;
	fma.rn.f32 	%f3595, %f3594, 0f40400000, %f3594;
	fma.rn.f32 	%f3596, %f3595, 0f40400000, %f3595;
	fma.rn.f32 	%f3597, %f3596, 0f40400000, %f3596;
	fma.rn.f32 	%f3598, %f3597, 0f40400000, %f3597;
	fma.rn.f32 	%f3599, %f3598, 0f40400000, %f3598;
	fma.rn.f32 	%f3600, %f3599, 0f40400000, %f3599;
	fma.rn.f32 	%f3601, %f3600, 0f40400000, %f3600;
	fma.rn.f32 	%f3602, %f3601, 0f40400000, %f3601;
	fma.rn.f32 	%f3603, %f3602, 0f40400000, %f3602;
	fma.rn.f32 	%f3604, %f3603, 0f40400000, %f3603;
	fma.rn.f32 	%f3605, %f3604, 0f40400000, %f3604;
	fma.rn.f32 	%f3606, %f3605, 0f40400000, %f3605;
	fma.rn.f32 	%f3607, %f3606, 0f40400000, %f3606;
	fma.rn.f32 	%f3608, %f3607, 0f40400000, %f3607;
	fma.rn.f32 	%f3609, %f3608, 0f40400000, %f3608;
	fma.rn.f32 	%f3610, %f3609, 0f40400000, %f3609;
	fma.rn.f32 	%f3611, %f3610, 0f40400000, %f3610;
	fma.rn.f32 	%f3612, %f3611, 0f40400000, %f3611;
	fma.rn.f32 	%f3613, %f3612, 0f40400000, %f3612;
	fma.rn.f32 	%f3614, %f3613, 0f40400000, %f3613;
	fma.rn.f32 	%f3615, %f3614, 0f40400000, %f3614;
	fma.rn.f32 	%f3616, %f3615, 0f40400000, %f3615;
	fma.rn.f32 	%f3617, %f3616, 0f40400000, %f3616;
	fma.rn.f32 	%f3618, %f3617, 0f40400000, %f3617;
	fma.rn.f32 	%f3619, %f3618, 0f40400000, %f3618;
	fma.rn.f32 	%f3620, %f3619, 0f40400000, %f3619;
	fma.rn.f32 	%f3621, %f3620, 0f40400000, %f3620;
	fma.rn.f32 	%f3622, %f3621, 0f40400000, %f3621;
	fma.rn.f32 	%f3623, %f3622, 0f40400000, %f3622;
	fma.rn.f32 	%f3624, %f3623, 0f40400000, %f3623;
	fma.rn.f32 	%f3625, %f3624, 0f40400000, %f3624;
	fma.rn.f32 	%f3626, %f3625, 0f40400000, %f3625;
	fma.rn.f32 	%f3627, %f3626, 0f40400000, %f3626;
	fma.rn.f32 	%f3628, %f3627, 0f40400000, %f3627;
	fma.rn.f32 	%f3629, %f3628, 0f40400000, %f3628;
	fma.rn.f32 	%f3630, %f3629, 0f40400000, %f3629;
	fma.rn.f32 	%f3631, %f3630, 0f40400000, %f3630;
	fma.rn.f32 	%f3632, %f3631, 0f40400000, %f3631;
	fma.rn.f32 	%f3633, %f3632, 0f40400000, %f3632;
	fma.rn.f32 	%f3634, %f3633, 0f40400000, %f3633;
	fma.rn.f32 	%f3635, %f3634, 0f40400000, %f3634;
	fma.rn.f32 	%f3636, %f3635, 0f40400000, %f3635;
	fma.rn.f32 	%f3637, %f3636, 0f40400000, %f3636;
	fma.rn.f32 	%f3638, %f3637, 0f40400000, %f3637;
	fma.rn.f32 	%f3639, %f3638, 0f40400000, %f3638;
	fma.rn.f32 	%f3640, %f3639, 0f40400000, %f3639;
	fma.rn.f32 	%f3641, %f3640, 0f40400000, %f3640;
	fma.rn.f32 	%f3642, %f3641, 0f40400000, %f3641;
	fma.rn.f32 	%f3643, %f3642, 0f40400000, %f3642;
	fma.rn.f32 	%f3644, %f3643, 0f40400000, %f3643;
	fma.rn.f32 	%f3645, %f3644, 0f40400000, %f3644;
	fma.rn.f32 	%f3646, %f3645, 0f40400000, %f3645;
	fma.rn.f32 	%f3647, %f3646, 0f40400000, %f3646;
	fma.rn.f32 	%f3648, %f3647, 0f40400000, %f3647;
	fma.rn.f32 	%f3649, %f3648, 0f40400000, %f3648;
	fma.rn.f32 	%f3650, %f3649, 0f40400000, %f3649;
	fma.rn.f32 	%f3651, %f3650, 0f40400000, %f3650;
	fma.rn.f32 	%f3652, %f3651, 0f40400000, %f3651;
	fma.rn.f32 	%f3653, %f3652, 0f40400000, %f3652;
	fma.rn.f32 	%f3654, %f3653, 0f40400000, %f3653;
	fma.rn.f32 	%f3655, %f3654, 0f40400000, %f3654;
	fma.rn.f32 	%f3656, %f3655, 0f40400000, %f3655;
	fma.rn.f32 	%f3657, %f3656, 0f40400000, %f3656;
	fma.rn.f32 	%f3658, %f3657, 0f40400000, %f3657;
	fma.rn.f32 	%f3659, %f3658, 0f40400000, %f3658;
	fma.rn.f32 	%f3660, %f3659, 0f40400000, %f3659;
	fma.rn.f32 	%f3661, %f3660, 0f40400000, %f3660;
	fma.rn.f32 	%f3662, %f3661, 0f40400000, %f3661;
	fma.rn.f32 	%f3663, %f3662, 0f40400000, %f3662;
	fma.rn.f32 	%f3664, %f3663, 0f40400000, %f3663;
	fma.rn.f32 	%f3665, %f3664, 0f40400000, %f3664;
	fma.rn.f32 	%f3666, %f3665, 0f40400000, %f3665;
	fma.rn.f32 	%f3667, %f3666, 0f40400000, %f3666;
	fma.rn.f32 	%f3668, %f3667, 0f40400000, %f3667;
	fma.rn.f32 	%f3669, %f3668, 0f40400000, %f3668;
	fma.rn.f32 	%f3670, %f3669, 0f40400000, %f3669;
	fma.rn.f32 	%f3671, %f3670, 0f40400000, %f3670;
	fma.rn.f32 	%f3672, %f3671, 0f40400000, %f3671;
	fma.rn.f32 	%f3673, %f3672, 0f40400000, %f3672;
	fma.rn.f32 	%f3674, %f3673, 0f40400000, %f3673;
	fma.rn.f32 	%f3675, %f3674, 0f40400000, %f3674;
	fma.rn.f32 	%f3676, %f3675, 0f40400000, %f3675;
	fma.rn.f32 	%f3677, %f3676, 0f40400000, %f3676;
	fma.rn.f32 	%f3678, %f3677, 0f40400000, %f3677;
	fma.rn.f32 	%f3679, %f3678, 0f40400000, %f3678;
	fma.rn.f32 	%f3680, %f3679, 0f40400000, %f3679;
	fma.rn.f32 	%f3681, %f3680, 0f40400000, %f3680;
	fma.rn.f32 	%f3682, %f3681, 0f40400000, %f3681;
	fma.rn.f32 	%f3683, %f3682, 0f40400000, %f3682;
	fma.rn.f32 	%f3684, %f3683, 0f40400000, %f3683;
	fma.rn.f32 	%f3685, %f3684, 0f40400000, %f3684;
	fma.rn.f32 	%f3686, %f3685, 0f40400000, %f3685;
	fma.rn.f32 	%f3687, %f3686, 0f40400000, %f3686;
	fma.rn.f32 	%f3688, %f3687, 0f40400000, %f3687;
	fma.rn.f32 	%f3689, %f3688, 0f40400000, %f3688;
	fma.rn.f32 	%f3690, %f3689, 0f40400000, %f3689;
	fma.rn.f32 	%f3691, %f3690, 0f40400000, %f3690;
	fma.rn.f32 	%f3692, %f3691, 0f40400000, %f3691;
	fma.rn.f32 	%f3693, %f3692, 0f40400000, %f3692;
	fma.rn.f32 	%f3694, %f3693, 0f40400000, %f3693;
	fma.rn.f32 	%f3695, %f3694, 0f40400000, %f3694;
	fma.rn.f32 	%f3696, %f3695, 0f40400000, %f3695;
	fma.rn.f32 	%f3697, %f3696, 0f40400000, %f3696;
	fma.rn.f32 	%f3698, %f3697, 0f40400000, %f3697;
	fma.rn.f32 	%f3699, %f3698, 0f40400000, %f3698;
	fma.rn.f32 	%f3700, %f3699, 0f40400000, %f3699;
	fma.rn.f32 	%f3701, %f3700, 0f40400000, %f3700;
	fma.rn.f32 	%f3702, %f3701, 0f40400000, %f3701;
	fma.rn.f32 	%f3703, %f3702, 0f40400000, %f3702;
	fma.rn.f32 	%f3704, %f3703, 0f40400000, %f3703;
	fma.rn.f32 	%f3705, %f3704, 0f40400000, %f3704;
	fma.rn.f32 	%f3706, %f3705, 0f40400000, %f3705;
	fma.rn.f32 	%f3707, %f3706, 0f40400000, %f3706;
	fma.rn.f32 	%f3708, %f3707, 0f40400000, %f3707;
	fma.rn.f32 	%f3709, %f3708, 0f40400000, %f3708;
	fma.rn.f32 	%f3710, %f3709, 0f40400000, %f3709;
	fma.rn.f32 	%f3711, %f3710, 0f40400000, %f3710;
	fma.rn.f32 	%f3712, %f3711, 0f40400000, %f3711;
	fma.rn.f32 	%f3713, %f3712, 0f40400000, %f3712;
	fma.rn.f32 	%f3714, %f3713, 0f40400000, %f3713;
	fma.rn.f32 	%f3715, %f3714, 0f40400000, %f3714;
	fma.rn.f32 	%f3716, %f3715, 0f40400000, %f3715;
	fma.rn.f32 	%f3717, %f3716, 0f40400000, %f3716;
	fma.rn.f32 	%f3718, %f3717, 0f40400000, %f3717;
	fma.rn.f32 	%f3719, %f3718, 0f40400000, %f3718;
	fma.rn.f32 	%f3720, %f3719, 0f40400000, %f3719;
	fma.rn.f32 	%f3721, %f3720, 0f40400000, %f3720;
	fma.rn.f32 	%f3722, %f3721, 0f40400000, %f3721;
	fma.rn.f32 	%f3723, %f3722, 0f40400000, %f3722;
	fma.rn.f32 	%f3724, %f3723, 0f40400000, %f3723;
	fma.rn.f32 	%f3725, %f3724, 0f40400000, %f3724;
	fma.rn.f32 	%f3726, %f3725, 0f40400000, %f3725;
	fma.rn.f32 	%f3727, %f3726, 0f40400000, %f3726;
	fma.rn.f32 	%f3728, %f3727, 0f40400000, %f3727;
	fma.rn.f32 	%f3729, %f3728, 0f40400000, %f3728;
	fma.rn.f32 	%f3730, %f3729, 0f40400000, %f3729;
	fma.rn.f32 	%f3731, %f3730, 0f40400000, %f3730;
	fma.rn.f32 	%f3732, %f3731, 0f40400000, %f3731;
	fma.rn.f32 	%f3733, %f3732, 0f40400000, %f3732;
	fma.rn.f32 	%f3734, %f3733, 0f40400000, %f3733;
	fma.rn.f32 	%f3735, %f3734, 0f40400000, %f3734;
	fma.rn.f32 	%f3736, %f3735, 0f40400000, %f3735;
	fma.rn.f32 	%f3737, %f3736, 0f40400000, %f3736;
	fma.rn.f32 	%f3738, %f3737, 0f40400000, %f3737;
	fma.rn.f32 	%f3739, %f3738, 0f40400000, %f3738;
	fma.rn.f32 	%f3740, %f3739, 0f40400000, %f3739;
	fma.rn.f32 	%f3741, %f3740, 0f40400000, %f3740;
	fma.rn.f32 	%f3742, %f3741, 0f40400000, %f3741;
	fma.rn.f32 	%f3743, %f3742, 0f40400000, %f3742;
	fma.rn.f32 	%f3744, %f3743, 0f40400000, %f3743;
	fma.rn.f32 	%f3745, %f3744, 0f40400000, %f3744;
	fma.rn.f32 	%f3746, %f3745, 0f40400000, %f3745;
	fma.rn.f32 	%f3747, %f3746, 0f40400000, %f3746;
	fma.rn.f32 	%f3748, %f3747, 0f40400000, %f3747;
	fma.rn.f32 	%f3749, %f3748, 0f40400000, %f3748;
	fma.rn.f32 	%f3750, %f3749, 0f40400000, %f3749;
	fma.rn.f32 	%f3751, %f3750, 0f40400000, %f3750;
	fma.rn.f32 	%f3752, %f3751, 0f40400000, %f3751;
	fma.rn.f32 	%f3753, %f3752, 0f40400000, %f3752;
	fma.rn.f32 	%f3754, %f3753, 0f40400000, %f3753;
	fma.rn.f32 	%f3755, %f3754, 0f40400000, %f3754;
	fma.rn.f32 	%f3756, %f3755, 0f40400000, %f3755;
	fma.rn.f32 	%f3757, %f3756, 0f40400000, %f3756;
	fma.rn.f32 	%f3758, %f3757, 0f40400000, %f3757;
	fma.rn.f32 	%f3759, %f3758, 0f40400000, %f3758;
	fma.rn.f32 	%f3760, %f3759, 0f40400000, %f3759;
	fma.rn.f32 	%f3761, %f3760, 0f40400000, %f3760;
	fma.rn.f32 	%f3762, %f3761, 0f40400000, %f3761;
	fma.rn.f32 	%f3763, %f3762, 0f40400000, %f3762;
	fma.rn.f32 	%f3764, %f3763, 0f40400000, %f3763;
	fma.rn.f32 	%f3765, %f3764, 0f40400000, %f3764;
	fma.rn.f32 	%f3766, %f3765, 0f40400000, %f3765;
	fma.rn.f32 	%f3767, %f3766, 0f40400000, %f3766;
	fma.rn.f32 	%f3768, %f3767, 0f40400000, %f3767;
	fma.rn.f32 	%f3769, %f3768, 0f40400000, %f3768;
	fma.rn.f32 	%f3770, %f3769, 0f40400000, %f3769;
	fma.rn.f32 	%f3771, %f3770, 0f40400000, %f3770;
	fma.rn.f32 	%f3772, %f3771, 0f40400000, %f3771;
	fma.rn.f32 	%f3773, %f3772, 0f40400000, %f3772;
	fma.rn.f32 	%f3774, %f3773, 0f40400000, %f3773;
	fma.rn.f32 	%f3775, %f3774, 0f40400000, %f3774;
	fma.rn.f32 	%f3776, %f3775, 0f40400000, %f3775;
	fma.rn.f32 	%f3777, %f3776, 0f40400000, %f3776;
	fma.rn.f32 	%f3778, %f3777, 0f40400000, %f3777;
	fma.rn.f32 	%f3779, %f3778, 0f40400000, %f3778;
	fma.rn.f32 	%f3780, %f3779, 0f40400000, %f3779;
	fma.rn.f32 	%f3781, %f3780, 0f40400000, %f3780;
	fma.rn.f32 	%f3782, %f3781, 0f40400000, %f3781;
	fma.rn.f32 	%f3783, %f3782, 0f40400000, %f3782;
	fma.rn.f32 	%f3784, %f3783, 0f40400000, %f3783;
	fma.rn.f32 	%f3785, %f3784, 0f40400000, %f3784;
	fma.rn.f32 	%f3786, %f3785, 0f40400000, %f3785;
	fma.rn.f32 	%f3787, %f3786, 0f40400000, %f3786;
	fma.rn.f32 	%f3788, %f3787, 0f40400000, %f3787;
	fma.rn.f32 	%f3789, %f3788, 0f40400000, %f3788;
	fma.rn.f32 	%f3790, %f3789, 0f40400000, %f3789;
	fma.rn.f32 	%f3791, %f3790, 0f40400000, %f3790;
	fma.rn.f32 	%f3792, %f3791, 0f40400000, %f3791;
	fma.rn.f32 	%f3793, %f3792, 0f40400000, %f3792;
	fma.rn.f32 	%f3794, %f3793, 0f40400000, %f3793;
	fma.rn.f32 	%f3795, %f3794, 0f40400000, %f3794;
	fma.rn.f32 	%f3796, %f3795, 0f40400000, %f3795;
	fma.rn.f32 	%f3797, %f3796, 0f40400000, %f3796;
	fma.rn.f32 	%f3798, %f3797, 0f40400000, %f3797;
	fma.rn.f32 	%f3799, %f3798, 0f40400000, %f3798;
	fma.rn.f32 	%f3800, %f3799, 0f40400000, %f3799;
	fma.rn.f32 	%f3801, %f3800, 0f40400000, %f3800;
	fma.rn.f32 	%f3802, %f3801, 0f40400000, %f3801;
	fma.rn.f32 	%f3803, %f3802, 0f40400000, %f3802;
	fma.rn.f32 	%f3804, %f3803, 0f40400000, %f3803;
	fma.rn.f32 	%f3805, %f3804, 0f40400000, %f3804;
	fma.rn.f32 	%f3806, %f3805, 0f40400000, %f3805;
	fma.rn.f32 	%f3807, %f3806, 0f40400000, %f3806;
	fma.rn.f32 	%f3808, %f3807, 0f40400000, %f3807;
	fma.rn.f32 	%f3809, %f3808, 0f40400000, %f3808;
	fma.rn.f32 	%f3810, %f3809, 0f40400000, %f3809;
	fma.rn.f32 	%f3811, %f3810, 0f40400000, %f3810;
	fma.rn.f32 	%f3812, %f3811, 0f40400000, %f3811;
	fma.rn.f32 	%f3813, %f3812, 0f40400000, %f3812;
	fma.rn.f32 	%f3814, %f3813, 0f40400000, %f3813;
	fma.rn.f32 	%f3815, %f3814, 0f40400000, %f3814;
	fma.rn.f32 	%f3816, %f3815, 0f40400000, %f3815;
	fma.rn.f32 	%f3817, %f3816, 0f40400000, %f3816;
	fma.rn.f32 	%f3818, %f3817, 0f40400000, %f3817;
	fma.rn.f32 	%f3819, %f3818, 0f40400000, %f3818;
	fma.rn.f32 	%f3820, %f3819, 0f40400000, %f3819;
	fma.rn.f32 	%f3821, %f3820, 0f40400000, %f3820;
	fma.rn.f32 	%f3822, %f3821, 0f40400000, %f3821;
	fma.rn.f32 	%f3823, %f3822, 0f40400000, %f3822;
	fma.rn.f32 	%f3824, %f3823, 0f40400000, %f3823;
	fma.rn.f32 	%f3825, %f3824, 0f40400000, %f3824;
	fma.rn.f32 	%f3826, %f3825, 0f40400000, %f3825;
	fma.rn.f32 	%f3827, %f3826, 0f40400000, %f3826;
	fma.rn.f32 	%f3828, %f3827, 0f40400000, %f3827;
	fma.rn.f32 	%f3829, %f3828, 0f40400000, %f3828;
	fma.rn.f32 	%f3830, %f3829, 0f40400000, %f3829;
	fma.rn.f32 	%f3831, %f3830, 0f40400000, %f3830;
	fma.rn.f32 	%f3832, %f3831, 0f40400000, %f3831;
	fma.rn.f32 	%f3833, %f3832, 0f40400000, %f3832;
	fma.rn.f32 	%f3834, %f3833, 0f40400000, %f3833;
	fma.rn.f32 	%f3835, %f3834, 0f40400000, %f3834;
	fma.rn.f32 	%f3836, %f3835, 0f40400000, %f3835;
	fma.rn.f32 	%f3837, %f3836, 0f40400000, %f3836;
	fma.rn.f32 	%f3838, %f3837, 0f40400000, %f3837;
	fma.rn.f32 	%f3839, %f3838, 0f40400000, %f3838;
	fma.rn.f32 	%f3840, %f3839, 0f40400000, %f3839;
	fma.rn.f32 	%f3841, %f3840, 0f40400000, %f3840;
	fma.rn.f32 	%f3842, %f3841, 0f40400000, %f3841;
	fma.rn.f32 	%f3843, %f3842, 0f40400000, %f3842;
	fma.rn.f32 	%f3844, %f3843, 0f40400000, %f3843;
	fma.rn.f32 	%f3845, %f3844, 0f40400000, %f3844;
	fma.rn.f32 	%f3846, %f3845, 0f40400000, %f3845;
	fma.rn.f32 	%f3847, %f3846, 0f40400000, %f3846;
	fma.rn.f32 	%f3848, %f3847, 0f40400000, %f3847;
	fma.rn.f32 	%f3849, %f3848, 0f40400000, %f3848;
	fma.rn.f32 	%f3850, %f3849, 0f40400000, %f3849;
	fma.rn.f32 	%f3851, %f3850, 0f40400000, %f3850;
	fma.rn.f32 	%f3852, %f3851, 0f40400000, %f3851;
	fma.rn.f32 	%f3853, %f3852, 0f40400000, %f3852;
	fma.rn.f32 	%f3854, %f3853, 0f40400000, %f3853;
	fma.rn.f32 	%f3855, %f3854, 0f40400000, %f3854;
	fma.rn.f32 	%f3856, %f3855, 0f40400000, %f3855;
	fma.rn.f32 	%f3857, %f3856, 0f40400000, %f3856;
	fma.rn.f32 	%f3858, %f3857, 0f40400000, %f3857;
	fma.rn.f32 	%f3859, %f3858, 0f40400000, %f3858;
	fma.rn.f32 	%f3860, %f3859, 0f40400000, %f3859;
	fma.rn.f32 	%f3861, %f3860, 0f40400000, %f3860;
	fma.rn.f32 	%f3862, %f3861, 0f40400000, %f3861;
	fma.rn.f32 	%f3863, %f3862, 0f40400000, %f3862;
	fma.rn.f32 	%f3864, %f3863, 0f40400000, %f3863;
	fma.rn.f32 	%f3865, %f3864, 0f40400000, %f3864;
	fma.rn.f32 	%f3866, %f3865, 0f40400000, %f3865;
	fma.rn.f32 	%f3867, %f3866, 0f40400000, %f3866;
	fma.rn.f32 	%f3868, %f3867, 0f40400000, %f3867;
	fma.rn.f32 	%f3869, %f3868, 0f40400000, %f3868;
	fma.rn.f32 	%f3870, %f3869, 0f40400000, %f3869;
	fma.rn.f32 	%f3871, %f3870, 0f40400000, %f3870;
	fma.rn.f32 	%f3872, %f3871, 0f40400000, %f3871;
	fma.rn.f32 	%f3873, %f3872, 0f40400000, %f3872;
	fma.rn.f32 	%f3874, %f3873, 0f40400000, %f3873;
	fma.rn.f32 	%f3875, %f3874, 0f40400000, %f3874;
	fma.rn.f32 	%f3876, %f3875, 0f40400000, %f3875;
	fma.rn.f32 	%f3877, %f3876, 0f40400000, %f3876;
	fma.rn.f32 	%f3878, %f3877, 0f40400000, %f3877;
	fma.rn.f32 	%f3879, %f3878, 0f40400000, %f3878;
	fma.rn.f32 	%f3880, %f3879, 0f40400000, %f3879;
	fma.rn.f32 	%f3881, %f3880, 0f40400000, %f3880;
	fma.rn.f32 	%f3882, %f3881, 0f40400000, %f3881;
	fma.rn.f32 	%f3883, %f3882, 0f40400000, %f3882;
	fma.rn.f32 	%f3884, %f3883, 0f40400000, %f3883;
	fma.rn.f32 	%f3885, %f3884, 0f40400000, %f3884;
	fma.rn.f32 	%f3886, %f3885, 0f40400000, %f3885;
	fma.rn.f32 	%f3887, %f3886, 0f40400000, %f3886;
	fma.rn.f32 	%f3888, %f3887, 0f40400000, %f3887;
	fma.rn.f32 	%f3889, %f3888, 0f40400000, %f3888;
	fma.rn.f32 	%f3890, %f3889, 0f40400000, %f3889;
	fma.rn.f32 	%f3891, %f3890, 0f40400000, %f3890;
	fma.rn.f32 	%f3892, %f3891, 0f40400000, %f3891;
	fma.rn.f32 	%f3893, %f3892, 0f40400000, %f3892;
	fma.rn.f32 	%f3894, %f3893, 0f40400000, %f3893;
	fma.rn.f32 	%f3895, %f3894, 0f40400000, %f3894;
	fma.rn.f32 	%f3896, %f3895, 0f40400000, %f3895;
	fma.rn.f32 	%f3897, %f3896, 0f40400000, %f3896;
	fma.rn.f32 	%f3898, %f3897, 0f40400000, %f3897;
	fma.rn.f32 	%f3899, %f3898, 0f40400000, %f3898;
	fma.rn.f32 	%f3900, %f3899, 0f40400000, %f3899;
	fma.rn.f32 	%f3901, %f3900, 0f40400000, %f3900;
	fma.rn.f32 	%f3902, %f3901, 0f40400000, %f3901;
	fma.rn.f32 	%f3903, %f3902, 0f40400000, %f3902;
	fma.rn.f32 	%f3904, %f3903, 0f40400000, %f3903;
	fma.rn.f32 	%f3905, %f3904, 0f40400000, %f3904;
	fma.rn.f32 	%f3906, %f3905, 0f40400000, %f3905;
	fma.rn.f32 	%f3907, %f3906, 0f40400000, %f3906;
	fma.rn.f32 	%f3908, %f3907, 0f40400000, %f3907;
	fma.rn.f32 	%f3909, %f3908, 0f40400000, %f3908;
	fma.rn.f32 	%f3910, %f3909, 0f40400000, %f3909;
	fma.rn.f32 	%f3911, %f3910, 0f40400000, %f3910;
	fma.rn.f32 	%f3912, %f3911, 0f40400000, %f3911;
	fma.rn.f32 	%f3913, %f3912, 0f40400000, %f3912;
	fma.rn.f32 	%f3914, %f3913, 0f40400000, %f3913;
	fma.rn.f32 	%f3915, %f3914, 0f40400000, %f3914;
	fma.rn.f32 	%f3916, %f3915, 0f40400000, %f3915;
	fma.rn.f32 	%f3917, %f3916, 0f40400000, %f3916;
	fma.rn.f32 	%f3918, %f3917, 0f40400000, %f3917;
	fma.rn.f32 	%f3919, %f3918, 0f40400000, %f3918;
	fma.rn.f32 	%f3920, %f3919, 0f40400000, %f3919;
	fma.rn.f32 	%f3921, %f3920, 0f40400000, %f3920;
	fma.rn.f32 	%f3922, %f3921, 0f40400000, %f3921;
	fma.rn.f32 	%f3923, %f3922, 0f40400000, %f3922;
	fma.rn.f32 	%f3924, %f3923, 0f40400000, %f3923;
	fma.rn.f32 	%f3925, %f3924, 0f40400000, %f3924;
	fma.rn.f32 	%f3926, %f3925, 0f40400000, %f3925;
	fma.rn.f32 	%f3927, %f3926, 0f40400000, %f3926;
	fma.rn.f32 	%f3928, %f3927, 0f40400000, %f3927;
	fma.rn.f32 	%f3929, %f3928, 0f40400000, %f3928;
	fma.rn.f32 	%f3930, %f3929, 0f40400000, %f3929;
	fma.rn.f32 	%f3931, %f3930, 0f40400000, %f3930;
	fma.rn.f32 	%f3932, %f3931, 0f40400000, %f3931;
	fma.rn.f32 	%f3933, %f3932, 0f40400000, %f3932;
	fma.rn.f32 	%f3934, %f3933, 0f40400000, %f3933;
	fma.rn.f32 	%f3935, %f3934, 0f40400000, %f3934;
	fma.rn.f32 	%f3936, %f3935, 0f40400000, %f3935;
	fma.rn.f32 	%f3937, %f3936, 0f40400000, %f3936;
	fma.rn.f32 	%f3938, %f3937, 0f40400000, %f3937;
	fma.rn.f32 	%f3939, %f3938, 0f40400000, %f3938;
	fma.rn.f32 	%f3940, %f3939, 0f40400000, %f3939;
	fma.rn.f32 	%f3941, %f3940, 0f40400000, %f3940;
	fma.rn.f32 	%f3942, %f3941, 0f40400000, %f3941;
	fma.rn.f32 	%f3943, %f3942, 0f40400000, %f3942;
	fma.rn.f32 	%f3944, %f3943, 0f40400000, %f3943;
	fma.rn.f32 	%f3945, %f3944, 0f40400000, %f3944;
	fma.rn.f32 	%f3946, %f3945, 0f40400000, %f3945;
	fma.rn.f32 	%f3947, %f3946, 0f40400000, %f3946;
	fma.rn.f32 	%f3948, %f3947, 0f40400000, %f3947;
	fma.rn.f32 	%f3949, %f3948, 0f40400000, %f3948;
	fma.rn.f32 	%f3950, %f3949, 0f40400000, %f3949;
	fma.rn.f32 	%f3951, %f3950, 0f40400000, %f3950;
	fma.rn.f32 	%f3952, %f3951, 0f40400000, %f3951;
	fma.rn.f32 	%f3953, %f3952, 0f40400000, %f3952;
	fma.rn.f32 	%f3954, %f3953, 0f40400000, %f3953;
	fma.rn.f32 	%f3955, %f3954, 0f40400000, %f3954;
	fma.rn.f32 	%f3956, %f3955, 0f40400000, %f3955;
	fma.rn.f32 	%f3957, %f3956, 0f40400000, %f3956;
	fma.rn.f32 	%f3958, %f3957, 0f40400000, %f3957;
	fma.rn.f32 	%f3959, %f3958, 0f40400000, %f3958;
	fma.rn.f32 	%f3960, %f3959, 0f40400000, %f3959;
	fma.rn.f32 	%f3961, %f3960, 0f40400000, %f3960;
	fma.rn.f32 	%f3962, %f3961, 0f40400000, %f3961;
	fma.rn.f32 	%f3963, %f3962, 0f40400000, %f3962;
	fma.rn.f32 	%f3964, %f3963, 0f40400000, %f3963;
	fma.rn.f32 	%f3965, %f3964, 0f40400000, %f3964;
	fma.rn.f32 	%f3966, %f3965, 0f40400000, %f3965;
	fma.rn.f32 	%f3967, %f3966, 0f40400000, %f3966;
	fma.rn.f32 	%f3968, %f3967, 0f40400000, %f3967;
	fma.rn.f32 	%f3969, %f3968, 0f40400000, %f3968;
	fma.rn.f32 	%f3970, %f3969, 0f40400000, %f3969;
	fma.rn.f32 	%f3971, %f3970, 0f40400000, %f3970;
	fma.rn.f32 	%f3972, %f3971, 0f40400000, %f3971;
	fma.rn.f32 	%f3973, %f3972, 0f40400000, %f3972;
	fma.rn.f32 	%f3974, %f3973, 0f40400000, %f3973;
	fma.rn.f32 	%f3975, %f3974, 0f40400000, %f3974;
	fma.rn.f32 	%f3976, %f3975, 0f40400000, %f3975;
	fma.rn.f32 	%f3977, %f3976, 0f40400000, %f3976;
	fma.rn.f32 	%f3978, %f3977, 0f40400000, %f3977;
	fma.rn.f32 	%f3979, %f3978, 0f40400000, %f3978;
	fma.rn.f32 	%f3980, %f3979, 0f40400000, %f3979;
	fma.rn.f32 	%f3981, %f3980, 0f40400000, %f3980;
	fma.rn.f32 	%f3982, %f3981, 0f40400000, %f3981;
	fma.rn.f32 	%f3983, %f3982, 0f40400000, %f3982;
	fma.rn.f32 	%f3984, %f3983, 0f40400000, %f3983;
	fma.rn.f32 	%f3985, %f3984, 0f40400000, %f3984;
	fma.rn.f32 	%f3986, %f3985, 0f40400000, %f3985;
	fma.rn.f32 	%f3987, %f3986, 0f40400000, %f3986;
	fma.rn.f32 	%f3988, %f3987, 0f40400000, %f3987;
	fma.rn.f32 	%f3989, %f3988, 0f40400000, %f3988;
	fma.rn.f32 	%f3990, %f3989, 0f40400000, %f3989;
	fma.rn.f32 	%f3991, %f3990, 0f40400000, %f3990;
	fma.rn.f32 	%f3992, %f3991, 0f40400000, %f3991;
	fma.rn.f32 	%f3993, %f3992, 0f40400000, %f3992;
	fma.rn.f32 	%f3994, %f3993, 0f40400000, %f3993;
	fma.rn.f32 	%f3995, %f3994, 0f40400000, %f3994;
	fma.rn.f32 	%f3996, %f3995, 0f40400000, %f3995;
	fma.rn.f32 	%f3997, %f3996, 0f40400000, %f3996;
	fma.rn.f32 	%f3998, %f3997, 0f40400000, %f3997;
	fma.rn.f32 	%f3999, %f3998, 0f40400000, %f3998;
	fma.rn.f32 	%f4000, %f3999, 0f40400000, %f3999;
	fma.rn.f32 	%f4001, %f4000, 0f40400000, %f4000;
	fma.rn.f32 	%f4002, %f4001, 0f40400000, %f4001;
	fma.rn.f32 	%f4003, %f4002, 0f40400000, %f4002;
	fma.rn.f32 	%f4004, %f4003, 0f40400000, %f4003;
	fma.rn.f32 	%f4005, %f4004, 0f40400000, %f4004;
	fma.rn.f32 	%f4006, %f4005, 0f40400000, %f4005;
	fma.rn.f32 	%f4007, %f4006, 0f40400000, %f4006;
	fma.rn.f32 	%f4008, %f4007, 0f40400000, %f4007;
	fma.rn.f32 	%f4009, %f4008, 0f40400000, %f4008;
	fma.rn.f32 	%f4010, %f4009, 0f40400000, %f4009;
	fma.rn.f32 	%f4011, %f4010, 0f40400000, %f4010;
	fma.rn.f32 	%f4012, %f4011, 0f40400000, %f4011;
	fma.rn.f32 	%f4013, %f4012, 0f40400000, %f4012;
	fma.rn.f32 	%f4014, %f4013, 0f40400000, %f4013;
	fma.rn.f32 	%f4015, %f4014, 0f40400000, %f4014;
	fma.rn.f32 	%f4016, %f4015, 0f40400000, %f4015;
	fma.rn.f32 	%f4017, %f4016, 0f40400000, %f4016;
	fma.rn.f32 	%f4018, %f4017, 0f40400000, %f4017;
	fma.rn.f32 	%f4019, %f4018, 0f40400000, %f4018;
	fma.rn.f32 	%f4020, %f4019, 0f40400000, %f4019;
	fma.rn.f32 	%f4021, %f4020, 0f40400000, %f4020;
	fma.rn.f32 	%f4022, %f4021, 0f40400000, %f4021;
	fma.rn.f32 	%f4023, %f4022, 0f40400000, %f4022;
	fma.rn.f32 	%f4024, %f4023, 0f40400000, %f4023;
	fma.rn.f32 	%f4025, %f4024, 0f40400000, %f4024;
	fma.rn.f32 	%f4026, %f4025, 0f40400000, %f4025;
	fma.rn.f32 	%f4027, %f4026, 0f40400000, %f4026;
	fma.rn.f32 	%f4028, %f4027, 0f40400000, %f4027;
	fma.rn.f32 	%f4029, %f4028, 0f40400000, %f4028;
	fma.rn.f32 	%f4030, %f4029, 0f40400000, %f4029;
	fma.rn.f32 	%f4031, %f4030, 0f40400000, %f4030;
	fma.rn.f32 	%f4032, %f4031, 0f40400000, %f4031;
	fma.rn.f32 	%f4033, %f4032, 0f40400000, %f4032;
	fma.rn.f32 	%f4034, %f4033, 0f40400000, %f4033;
	fma.rn.f32 	%f4035, %f4034, 0f40400000, %f4034;
	fma.rn.f32 	%f4036, %f4035, 0f40400000, %f4035;
	fma.rn.f32 	%f4037, %f4036, 0f40400000, %f4036;
	fma.rn.f32 	%f4038, %f4037, 0f40400000, %f4037;
	fma.rn.f32 	%f4039, %f4038, 0f40400000, %f4038;
	fma.rn.f32 	%f4040, %f4039, 0f40400000, %f4039;
	fma.rn.f32 	%f4041, %f4040, 0f40400000, %f4040;
	fma.rn.f32 	%f4042, %f4041, 0f40400000, %f4041;
	fma.rn.f32 	%f4043, %f4042, 0f40400000, %f4042;
	fma.rn.f32 	%f4044, %f4043, 0f40400000, %f4043;
	fma.rn.f32 	%f4045, %f4044, 0f40400000, %f4044;
	fma.rn.f32 	%f4046, %f4045, 0f40400000, %f4045;
	fma.rn.f32 	%f4047, %f4046, 0f40400000, %f4046;
	fma.rn.f32 	%f4048, %f4047, 0f40400000, %f4047;
	fma.rn.f32 	%f4049, %f4048, 0f40400000, %f4048;
	fma.rn.f32 	%f4050, %f4049, 0f40400000, %f4049;
	fma.rn.f32 	%f4051, %f4050, 0f40400000, %f4050;
	fma.rn.f32 	%f4052, %f4051, 0f40400000, %f4051;
	fma.rn.f32 	%f4053, %f4052, 0f40400000, %f4052;
	fma.rn.f32 	%f4054, %f4053, 0f40400000, %f4053;
	fma.rn.f32 	%f4055, %f4054, 0f40400000, %f4054;
	fma.rn.f32 	%f4056, %f4055, 0f40400000, %f4055;
	fma.rn.f32 	%f4057, %f4056, 0f40400000, %f4056;
	fma.rn.f32 	%f4058, %f4057, 0f40400000, %f4057;
	fma.rn.f32 	%f4059, %f4058, 0f40400000, %f4058;
	fma.rn.f32 	%f4060, %f4059, 0f40400000, %f4059;
	fma.rn.f32 	%f4061, %f4060, 0f40400000, %f4060;
	fma.rn.f32 	%f4062, %f4061, 0f40400000, %f4061;
	fma.rn.f32 	%f4063, %f4062, 0f40400000, %f4062;
	fma.rn.f32 	%f4064, %f4063, 0f40400000, %f4063;
	fma.rn.f32 	%f4065, %f4064, 0f40400000, %f4064;
	fma.rn.f32 	%f4066, %f4065, 0f40400000, %f4065;
	fma.rn.f32 	%f4067, %f4066, 0f40400000, %f4066;
	fma.rn.f32 	%f4068, %f4067, 0f40400000, %f4067;
	fma.rn.f32 	%f4069, %f4068, 0f40400000, %f4068;
	fma.rn.f32 	%f4070, %f4069, 0f40400000, %f4069;
	fma.rn.f32 	%f4071, %f4070, 0f40400000, %f4070;
	fma.rn.f32 	%f4072, %f4071, 0f40400000, %f4071;
	fma.rn.f32 	%f4073, %f4072, 0f40400000, %f4072;
	fma.rn.f32 	%f4074, %f4073, 0f40400000, %f4073;
	fma.rn.f32 	%f4075, %f4074, 0f40400000, %f4074;
	fma.rn.f32 	%f4076, %f4075, 0f40400000, %f4075;
	fma.rn.f32 	%f4077, %f4076, 0f40400000, %f4076;
	fma.rn.f32 	%f4078, %f4077, 0f40400000, %f4077;
	fma.rn.f32 	%f4079, %f4078, 0f40400000, %f4078;
	fma.rn.f32 	%f4080, %f4079, 0f40400000, %f4079;
	fma.rn.f32 	%f4081, %f4080, 0f40400000, %f4080;
	fma.rn.f32 	%f4082, %f4081, 0f40400000, %f4081;
	fma.rn.f32 	%f4083, %f4082, 0f40400000, %f4082;
	fma.rn.f32 	%f4084, %f4083, 0f40400000, %f4083;
	fma.rn.f32 	%f4085, %f4084, 0f40400000, %f4084;
	fma.rn.f32 	%f4086, %f4085, 0f40400000, %f4085;
	fma.rn.f32 	%f4087, %f4086, 0f40400000, %f4086;
	fma.rn.f32 	%f4088, %f4087, 0f40400000, %f4087;
	fma.rn.f32 	%f4089, %f4088, 0f40400000, %f4088;
	fma.rn.f32 	%f4090, %f4089, 0f40400000, %f4089;
	fma.rn.f32 	%f4091, %f4090, 0f40400000, %f4090;
	fma.rn.f32 	%f4092, %f4091, 0f40400000, %f4091;
	fma.rn.f32 	%f4093, %f4092, 0f40400000, %f4092;
	fma.rn.f32 	%f4094, %f4093, 0f40400000, %f4093;
	fma.rn.f32 	%f4095, %f4094, 0f40400000, %f4094;
	fma.rn.f32 	%f4096, %f4095, 0f40400000, %f4095;
	fma.rn.f32 	%f4097, %f4096, 0f40400000, %f4096;
	fma.rn.f32 	%f4098, %f4097, 0f40400000, %f4097;
	fma.rn.f32 	%f4099, %f4098, 0f40400000, %f4098;
	fma.rn.f32 	%f4100, %f4099, 0f40400000, %f4099;
	fma.rn.f32 	%f4101, %f4100, 0f40400000, %f4100;
	fma.rn.f32 	%f4102, %f4101, 0f40400000, %f4101;
	fma.rn.f32 	%f4103, %f4102, 0f40400000, %f4102;
	fma.rn.f32 	%f4104, %f4103, 0f40400000, %f4103;
	fma.rn.f32 	%f4105, %f4104, 0f40400000, %f4104;
	fma.rn.f32 	%f4106, %f4105, 0f40400000, %f4105;
	fma.rn.f32 	%f4107, %f4106, 0f40400000, %f4106;
	fma.rn.f32 	%f4108, %f4107, 0f40400000, %f4107;
	fma.rn.f32 	%f4109, %f4108, 0f40400000, %f4108;
	fma.rn.f32 	%f4110, %f4109, 0f40400000, %f4109;
	fma.rn.f32 	%f4111, %f4110, 0f40400000, %f4110;
	fma.rn.f32 	%f4112, %f4111, 0f40400000, %f4111;
	fma.rn.f32 	%f4113, %f4112, 0f40400000, %f4112;
	fma.rn.f32 	%f4114, %f4113, 0f40400000, %f4113;
	fma.rn.f32 	%f4115, %f4114, 0f40400000, %f4114;
	fma.rn.f32 	%f4116, %f4115, 0f40400000, %f4115;
	fma.rn.f32 	%f4117, %f4116, 0f40400000, %f4116;
	fma.rn.f32 	%f4118, %f4117, 0f40400000, %f4117;
	fma.rn.f32 	%f4119, %f4118, 0f40400000, %f4118;
	fma.rn.f32 	%f4120, %f4119, 0f40400000, %f4119;
	fma.rn.f32 	%f4121, %f4120, 0f40400000, %f4120;
	fma.rn.f32 	%f4122, %f4121, 0f40400000, %f4121;
	fma.rn.f32 	%f4123, %f4122, 0f40400000, %f4122;
	fma.rn.f32 	%f4124, %f4123, 0f40400000, %f4123;
	fma.rn.f32 	%f4125, %f4124, 0f40400000, %f4124;
	fma.rn.f32 	%f4126, %f4125, 0f40400000, %f4125;
	fma.rn.f32 	%f4127, %f4126, 0f40400000, %f4126;
	fma.rn.f32 	%f4128, %f4127, 0f40400000, %f4127;
	fma.rn.f32 	%f4129, %f4128, 0f40400000, %f4128;
	fma.rn.f32 	%f4130, %f4129, 0f40400000, %f4129;
	fma.rn.f32 	%f4131, %f4130, 0f40400000, %f4130;
	fma.rn.f32 	%f4132, %f4131, 0f40400000, %f4131;
	fma.rn.f32 	%f4133, %f4132, 0f40400000, %f4132;
	fma.rn.f32 	%f4134, %f4133, 0f40400000, %f4133;
	fma.rn.f32 	%f4135, %f4134, 0f40400000, %f4134;
	fma.rn.f32 	%f4136, %f4135, 0f40400000, %f4135;
	fma.rn.f32 	%f4137, %f4136, 0f40400000, %f4136;
	fma.rn.f32 	%f4138, %f4137, 0f40400000, %f4137;
	fma.rn.f32 	%f4139, %f4138, 0f40400000, %f4138;
	fma.rn.f32 	%f4140, %f4139, 0f40400000, %f4139;
	fma.rn.f32 	%f4141, %f4140, 0f40400000, %f4140;
	fma.rn.f32 	%f4142, %f4141, 0f40400000, %f4141;
	fma.rn.f32 	%f4143, %f4142, 0f40400000, %f4142;
	fma.rn.f32 	%f4144, %f4143, 0f40400000, %f4143;
	fma.rn.f32 	%f4145, %f4144, 0f40400000, %f4144;
	fma.rn.f32 	%f4146, %f4145, 0f40400000, %f4145;
	fma.rn.f32 	%f4147, %f4146, 0f40400000, %f4146;
	fma.rn.f32 	%f4148, %f4147, 0f40400000, %f4147;
	fma.rn.f32 	%f4149, %f4148, 0f40400000, %f4148;
	fma.rn.f32 	%f4150, %f4149, 0f40400000, %f4149;
	fma.rn.f32 	%f4151, %f4150, 0f40400000, %f4150;
	fma.rn.f32 	%f4152, %f4151, 0f40400000, %f4151;
	fma.rn.f32 	%f4153, %f4152, 0f40400000, %f4152;
	fma.rn.f32 	%f4154, %f4153, 0f40400000, %f4153;
	fma.rn.f32 	%f4155, %f4154, 0f40400000, %f4154;
	fma.rn.f32 	%f4156, %f4155, 0f40400000, %f4155;
	fma.rn.f32 	%f4157, %f4156, 0f40400000, %f4156;
	fma.rn.f32 	%f4158, %f4157, 0f40400000, %f4157;
	fma.rn.f32 	%f4159, %f4158, 0f40400000, %f4158;
	fma.rn.f32 	%f4160, %f4159, 0f40400000, %f4159;
	fma.rn.f32 	%f4161, %f4160, 0f40400000, %f4160;
	fma.rn.f32 	%f4162, %f4161, 0f40400000, %f4161;
	fma.rn.f32 	%f4163, %f4162, 0f40400000, %f4162;
	fma.rn.f32 	%f4164, %f4163, 0f40400000, %f4163;
	fma.rn.f32 	%f4165, %f4164, 0f40400000, %f4164;
	fma.rn.f32 	%f4166, %f4165, 0f40400000, %f4165;
	fma.rn.f32 	%f4167, %f4166, 0f40400000, %f4166;
	fma.rn.f32 	%f4168, %f4167, 0f40400000, %f4167;
	fma.rn.f32 	%f4169, %f4168, 0f40400000, %f4168;
	fma.rn.f32 	%f4170, %f4169, 0f40400000, %f4169;
	fma.rn.f32 	%f4171, %f4170, 0f40400000, %f4170;
	fma.rn.f32 	%f4172, %f4171, 0f40400000, %f4171;
	fma.rn.f32 	%f4173, %f4172, 0f40400000, %f4172;
	fma.rn.f32 	%f4174, %f4173, 0f40400000, %f4173;
	fma.rn.f32 	%f4175, %f4174, 0f40400000, %f4174;
	fma.rn.f32 	%f4176, %f4175, 0f40400000, %f4175;
	fma.rn.f32 	%f4177, %f4176, 0f40400000, %f4176;
	fma.rn.f32 	%f4178, %f4177, 0f40400000, %f4177;
	fma.rn.f32 	%f4179, %f4178, 0f40400000, %f4178;
	fma.rn.f32 	%f4180, %f4179, 0f40400000, %f4179;
	fma.rn.f32 	%f4181, %f4180, 0f40400000, %f4180;
	fma.rn.f32 	%f4182, %f4181, 0f40400000, %f4181;
	fma.rn.f32 	%f4183, %f4182, 0f40400000, %f4182;
	fma.rn.f32 	%f4184, %f4183, 0f40400000, %f4183;
	fma.rn.f32 	%f4185, %f4184, 0f40400000, %f4184;
	fma.rn.f32 	%f4186, %f4185, 0f40400000, %f4185;
	fma.rn.f32 	%f4187, %f4186, 0f40400000, %f4186;
	fma.rn.f32 	%f4188, %f4187, 0f40400000, %f4187;
	fma.rn.f32 	%f4189, %f4188, 0f40400000, %f4188;
	fma.rn.f32 	%f4190, %f4189, 0f40400000, %f4189;
	fma.rn.f32 	%f4191, %f4190, 0f40400000, %f4190;
	fma.rn.f32 	%f4192, %f4191, 0f40400000, %f4191;
	fma.rn.f32 	%f4193, %f4192, 0f40400000, %f4192;
	fma.rn.f32 	%f4194, %f4193, 0f40400000, %f4193;
	fma.rn.f32 	%f4195, %f4194, 0f40400000, %f4194;
	fma.rn.f32 	%f4196, %f4195, 0f40400000, %f4195;
	fma.rn.f32 	%f4197, %f4196, 0f40400000, %f4196;
	fma.rn.f32 	%f4198, %f4197, 0f40400000, %f4197;
	fma.rn.f32 	%f4199, %f4198, 0f40400000, %f4198;
	fma.rn.f32 	%f4200, %f4199, 0f40400000, %f4199;
	fma.rn.f32 	%f4201, %f4200, 0f40400000, %f4200;
	fma.rn.f32 	%f4202, %f4201, 0f40400000, %f4201;
	fma.rn.f32 	%f4203, %f4202, 0f40400000, %f4202;
	fma.rn.f32 	%f4204, %f4203, 0f40400000, %f4203;
	fma.rn.f32 	%f4205, %f4204, 0f40400000, %f4204;
	fma.rn.f32 	%f4206, %f4205, 0f40400000, %f4205;
	fma.rn.f32 	%f4207, %f4206, 0f40400000, %f4206;
	fma.rn.f32 	%f4208, %f4207, 0f40400000, %f4207;
	fma.rn.f32 	%f4209, %f4208, 0f40400000, %f4208;
	fma.rn.f32 	%f4210, %f4209, 0f40400000, %f4209;
	fma.rn.f32 	%f4211, %f4210, 0f40400000, %f4210;
	fma.rn.f32 	%f4212, %f4211, 0f40400000, %f4211;
	fma.rn.f32 	%f4213, %f4212, 0f40400000, %f4212;
	fma.rn.f32 	%f4214, %f4213, 0f40400000, %f4213;
	fma.rn.f32 	%f4215, %f4214, 0f40400000, %f4214;
	fma.rn.f32 	%f4216, %f4215, 0f40400000, %f4215;
	fma.rn.f32 	%f4217, %f4216, 0f40400000, %f4216;
	fma.rn.f32 	%f4218, %f4217, 0f40400000, %f4217;
	fma.rn.f32 	%f4219, %f4218, 0f40400000, %f4218;
	fma.rn.f32 	%f4220, %f4219, 0f40400000, %f4219;
	fma.rn.f32 	%f4221, %f4220, 0f40400000, %f4220;
	fma.rn.f32 	%f4222, %f4221, 0f40400000, %f4221;
	fma.rn.f32 	%f4223, %f4222, 0f40400000, %f4222;
	fma.rn.f32 	%f4224, %f4223, 0f40400000, %f4223;
	fma.rn.f32 	%f4225, %f4224, 0f40400000, %f4224;
	fma.rn.f32 	%f4226, %f4225, 0f40400000, %f4225;
	fma.rn.f32 	%f4227, %f4226, 0f40400000, %f4226;
	fma.rn.f32 	%f4228, %f4227, 0f40400000, %f4227;
	fma.rn.f32 	%f4229, %f4228, 0f40400000, %f4228;
	fma.rn.f32 	%f4230, %f4229, 0f40400000, %f4229;
	fma.rn.f32 	%f4231, %f4230, 0f40400000, %f4230;
	fma.rn.f32 	%f4232, %f4231, 0f40400000, %f4231;
	fma.rn.f32 	%f4233, %f4232, 0f40400000, %f4232;
	fma.rn.f32 	%f4234, %f4233, 0f40400000, %f4233;
	fma.rn.f32 	%f4235, %f4234, 0f40400000, %f4234;
	fma.rn.f32 	%f4236, %f4235, 0f40400000, %f4235;
	fma.rn.f32 	%f4237, %f4236, 0f40400000, %f4236;
	fma.rn.f32 	%f4238, %f4237, 0f40400000, %f4237;
	fma.rn.f32 	%f4239, %f4238, 0f40400000, %f4238;
	fma.rn.f32 	%f4240, %f4239, 0f40400000, %f4239;
	fma.rn.f32 	%f4241, %f4240, 0f40400000, %f4240;
	fma.rn.f32 	%f4242, %f4241, 0f40400000, %f4241;
	fma.rn.f32 	%f4243, %f4242, 0f40400000, %f4242;
	fma.rn.f32 	%f4244, %f4243, 0f40400000, %f4243;
	fma.rn.f32 	%f4245, %f4244, 0f40400000, %f4244;
	fma.rn.f32 	%f4246, %f4245, 0f40400000, %f4245;
	fma.rn.f32 	%f4247, %f4246, 0f40400000, %f4246;
	fma.rn.f32 	%f4248, %f4247, 0f40400000, %f4247;
	fma.rn.f32 	%f4249, %f4248, 0f40400000, %f4248;
	fma.rn.f32 	%f4250, %f4249, 0f40400000, %f4249;
	fma.rn.f32 	%f4251, %f4250, 0f40400000, %f4250;
	fma.rn.f32 	%f4252, %f4251, 0f40400000, %f4251;
	fma.rn.f32 	%f4253, %f4252, 0f40400000, %f4252;
	fma.rn.f32 	%f4254, %f4253, 0f40400000, %f4253;
	fma.rn.f32 	%f4255, %f4254, 0f40400000, %f4254;
	fma.rn.f32 	%f4256, %f4255, 0f40400000, %f4255;
	fma.rn.f32 	%f4257, %f4256, 0f40400000, %f4256;
	fma.rn.f32 	%f4258, %f4257, 0f40400000, %f4257;
	fma.rn.f32 	%f4259, %f4258, 0f40400000, %f4258;
	fma.rn.f32 	%f4260, %f4259, 0f40400000, %f4259;
	fma.rn.f32 	%f4261, %f4260, 0f40400000, %f4260;
	fma.rn.f32 	%f4262, %f4261, 0f40400000, %f4261;
	fma.rn.f32 	%f4263, %f4262, 0f40400000, %f4262;
	fma.rn.f32 	%f4264, %f4263, 0f40400000, %f4263;
	fma.rn.f32 	%f4265, %f4264, 0f40400000, %f4264;
	fma.rn.f32 	%f4266, %f4265, 0f40400000, %f4265;
	fma.rn.f32 	%f4267, %f4266, 0f40400000, %f4266;
	fma.rn.f32 	%f4268, %f4267, 0f40400000, %f4267;
	fma.rn.f32 	%f4269, %f4268, 0f40400000, %f4268;
	fma.rn.f32 	%f4270, %f4269, 0f40400000, %f4269;
	fma.rn.f32 	%f4271, %f4270, 0f40400000, %f4270;
	fma.rn.f32 	%f4272, %f4271, 0f40400000, %f4271;
	fma.rn.f32 	%f4273, %f4272, 0f40400000, %f4272;
	fma.rn.f32 	%f4274, %f4273, 0f40400000, %f4273;
	fma.rn.f32 	%f4275, %f4274, 0f40400000, %f4274;
	fma.rn.f32 	%f4276, %f4275, 0f40400000, %f4275;
	fma.rn.f32 	%f4277, %f4276, 0f40400000, %f4276;
	fma.rn.f32 	%f4278, %f4277, 0f40400000, %f4277;
	fma.rn.f32 	%f4279, %f4278, 0f40400000, %f4278;
	fma.rn.f32 	%f4280, %f4279, 0f40400000, %f4279;
	fma.rn.f32 	%f4281, %f4280, 0f40400000, %f4280;
	fma.rn.f32 	%f4282, %f4281, 0f40400000, %f4281;
	fma.rn.f32 	%f4283, %f4282, 0f40400000, %f4282;
	fma.rn.f32 	%f4284, %f4283, 0f40400000, %f4283;
	fma.rn.f32 	%f4285, %f4284, 0f40400000, %f4284;
	fma.rn.f32 	%f4286, %f4285, 0f40400000, %f4285;
	fma.rn.f32 	%f4287, %f4286, 0f40400000, %f4286;
	fma.rn.f32 	%f4288, %f4287, 0f40400000, %f4287;
	fma.rn.f32 	%f4289, %f4288, 0f40400000, %f4288;
	fma.rn.f32 	%f4290, %f4289, 0f40400000, %f4289;
	fma.rn.f32 	%f4291, %f4290, 0f40400000, %f4290;
	fma.rn.f32 	%f4292, %f4291, 0f40400000, %f4291;
	fma.rn.f32 	%f4293, %f4292, 0f40400000, %f4292;
	fma.rn.f32 	%f4294, %f4293, 0f40400000, %f4293;
	fma.rn.f32 	%f4295, %f4294, 0f40400000, %f4294;
	fma.rn.f32 	%f4296, %f4295, 0f40400000, %f4295;
	fma.rn.f32 	%f4297, %f4296, 0f40400000, %f4296;
	fma.rn.f32 	%f4298, %f4297, 0f40400000, %f4297;
	fma.rn.f32 	%f4299, %f4298, 0f40400000, %f4298;
	fma.rn.f32 	%f4300, %f4299, 0f40400000, %f4299;
	fma.rn.f32 	%f4301, %f4300, 0f40400000, %f4300;
	fma.rn.f32 	%f4302, %f4301, 0f40400000, %f4301;
	fma.rn.f32 	%f4303, %f4302, 0f40400000, %f4302;
	fma.rn.f32 	%f4304, %f4303, 0f40400000, %f4303;
	fma.rn.f32 	%f4305, %f4304, 0f40400000, %f4304;
	fma.rn.f32 	%f4306, %f4305, 0f40400000, %f4305;
	fma.rn.f32 	%f4307, %f4306, 0f40400000, %f4306;
	fma.rn.f32 	%f4308, %f4307, 0f40400000, %f4307;
	fma.rn.f32 	%f4309, %f4308, 0f40400000, %f4308;
	fma.rn.f32 	%f4310, %f4309, 0f40400000, %f4309;
	fma.rn.f32 	%f4311, %f4310, 0f40400000, %f4310;
	fma.rn.f32 	%f4312, %f4311, 0f40400000, %f4311;
	fma.rn.f32 	%f4313, %f4312, 0f40400000, %f4312;
	fma.rn.f32 	%f4314, %f4313, 0f40400000, %f4313;
	fma.rn.f32 	%f4315, %f4314, 0f40400000, %f4314;
	fma.rn.f32 	%f4316, %f4315, 0f40400000, %f4315;
	fma.rn.f32 	%f4317, %f4316, 0f40400000, %f4316;
	fma.rn.f32 	%f4318, %f4317, 0f40400000, %f4317;
	fma.rn.f32 	%f4319, %f4318, 0f40400000, %f4318;
	fma.rn.f32 	%f4320, %f4319, 0f40400000, %f4319;
	fma.rn.f32 	%f4321, %f4320, 0f40400000, %f4320;
	fma.rn.f32 	%f4322, %f4321, 0f40400000, %f4321;
	fma.rn.f32 	%f4323, %f4322, 0f40400000, %f4322;
	fma.rn.f32 	%f4324, %f4323, 0f40400000, %f4323;
	fma.rn.f32 	%f4325, %f4324, 0f40400000, %f4324;
	fma.rn.f32 	%f4326, %f4325, 0f40400000, %f4325;
	fma.rn.f32 	%f4327, %f4326, 0f40400000, %f4326;
	fma.rn.f32 	%f4328, %f4327, 0f40400000, %f4327;
	fma.rn.f32 	%f4329, %f4328, 0f40400000, %f4328;
	fma.rn.f32 	%f4330, %f4329, 0f40400000, %f4329;
	fma.rn.f32 	%f4331, %f4330, 0f40400000, %f4330;
	fma.rn.f32 	%f4332, %f4331, 0f40400000, %f4331;
	fma.rn.f32 	%f4333, %f4332, 0f40400000, %f4332;
	fma.rn.f32 	%f4334, %f4333, 0f40400000, %f4333;
	fma.rn.f32 	%f4335, %f4334, 0f40400000, %f4334;
	fma.rn.f32 	%f4336, %f4335, 0f40400000, %f4335;
	fma.rn.f32 	%f4337, %f4336, 0f40400000, %f4336;
	fma.rn.f32 	%f4338, %f4337, 0f40400000, %f4337;
	fma.rn.f32 	%f4339, %f4338, 0f40400000, %f4338;
	fma.rn.f32 	%f4340, %f4339, 0f40400000, %f4339;
	fma.rn.f32 	%f4341, %f4340, 0f40400000, %f4340;
	fma.rn.f32 	%f4342, %f4341, 0f40400000, %f4341;
	fma.rn.f32 	%f4343, %f4342, 0f40400000, %f4342;
	fma.rn.f32 	%f4344, %f4343, 0f40400000, %f4343;
	fma.rn.f32 	%f4345, %f4344, 0f40400000, %f4344;
	fma.rn.f32 	%f4346, %f4345, 0f40400000, %f4345;
	fma.rn.f32 	%f4347, %f4346, 0f40400000, %f4346;
	fma.rn.f32 	%f4348, %f4347, 0f40400000, %f4347;
	fma.rn.f32 	%f4349, %f4348, 0f40400000, %f4348;
	fma.rn.f32 	%f4350, %f4349, 0f40400000, %f4349;
	fma.rn.f32 	%f4351, %f4350, 0f40400000, %f4350;
	fma.rn.f32 	%f4352, %f4351, 0f40400000, %f4351;
	fma.rn.f32 	%f4353, %f4352, 0f40400000, %f4352;
	fma.rn.f32 	%f4354, %f4353, 0f40400000, %f4353;
	fma.rn.f32 	%f4355, %f4354, 0f40400000, %f4354;
	fma.rn.f32 	%f4356, %f4355, 0f40400000, %f4355;
	fma.rn.f32 	%f4357, %f4356, 0f40400000, %f4356;
	fma.rn.f32 	%f4358, %f4357, 0f40400000, %f4357;
	fma.rn.f32 	%f4359, %f4358, 0f40400000, %f4358;
	fma.rn.f32 	%f4360, %f4359, 0f40400000, %f4359;
	fma.rn.f32 	%f4361, %f4360, 0f40400000, %f4360;
	fma.rn.f32 	%f4362, %f4361, 0f40400000, %f4361;
	fma.rn.f32 	%f4363, %f4362, 0f40400000, %f4362;
	fma.rn.f32 	%f4364, %f4363, 0f40400000, %f4363;
	fma.rn.f32 	%f4365, %f4364, 0f40400000, %f4364;
	fma.rn.f32 	%f4366, %f4365, 0f40400000, %f4365;
	fma.rn.f32 	%f4367, %f4366, 0f40400000, %f4366;
	fma.rn.f32 	%f4368, %f4367, 0f40400000, %f4367;
	fma.rn.f32 	%f4369, %f4368, 0f40400000, %f4368;
	fma.rn.f32 	%f4370, %f4369, 0f40400000, %f4369;
	fma.rn.f32 	%f4371, %f4370, 0f40400000, %f4370;
	fma.rn.f32 	%f4372, %f4371, 0f40400000, %f4371;
	fma.rn.f32 	%f4373, %f4372, 0f40400000, %f4372;
	fma.rn.f32 	%f4374, %f4373, 0f40400000, %f4373;
	fma.rn.f32 	%f4375, %f4374, 0f40400000, %f4374;
	fma.rn.f32 	%f4376, %f4375, 0f40400000, %f4375;
	fma.rn.f32 	%f4377, %f4376, 0f40400000, %f4376;
	fma.rn.f32 	%f4378, %f4377, 0f40400000, %f4377;
	fma.rn.f32 	%f4379, %f4378, 0f40400000, %f4378;
	fma.rn.f32 	%f4380, %f4379, 0f40400000, %f4379;
	fma.rn.f32 	%f4381, %f4380, 0f40400000, %f4380;
	fma.rn.f32 	%f4382, %f4381, 0f40400000, %f4381;
	fma.rn.f32 	%f4383, %f4382, 0f40400000, %f4382;
	fma.rn.f32 	%f4384, %f4383, 0f40400000, %f4383;
	fma.rn.f32 	%f4385, %f4384, 0f40400000, %f4384;
	fma.rn.f32 	%f4386, %f4385, 0f40400000, %f4385;
	fma.rn.f32 	%f4387, %f4386, 0f40400000, %f4386;
	fma.rn.f32 	%f4388, %f4387, 0f40400000, %f4387;
	fma.rn.f32 	%f4389, %f4388, 0f40400000, %f4388;
	fma.rn.f32 	%f4390, %f4389, 0f40400000, %f4389;
	fma.rn.f32 	%f4391, %f4390, 0f40400000, %f4390;
	fma.rn.f32 	%f4392, %f4391, 0f40400000, %f4391;
	fma.rn.f32 	%f4393, %f4392, 0f40400000, %f4392;
	fma.rn.f32 	%f4394, %f4393, 0f40400000, %f4393;
	fma.rn.f32 	%f4395, %f4394, 0f40400000, %f4394;
	fma.rn.f32 	%f4396, %f4395, 0f40400000, %f4395;
	fma.rn.f32 	%f4397, %f4396, 0f40400000, %f4396;
	fma.rn.f32 	%f4398, %f4397, 0f40400000, %f4397;
	fma.rn.f32 	%f4399, %f4398, 0f40400000, %f4398;
	fma.rn.f32 	%f4400, %f4399, 0f40400000, %f4399;
	fma.rn.f32 	%f4401, %f4400, 0f40400000, %f4400;
	fma.rn.f32 	%f4402, %f4401, 0f40400000, %f4401;
	fma.rn.f32 	%f4403, %f4402, 0f40400000, %f4402;
	fma.rn.f32 	%f4404, %f4403, 0f40400000, %f4403;
	fma.rn.f32 	%f4405, %f4404, 0f40400000, %f4404;
	fma.rn.f32 	%f4406, %f4405, 0f40400000, %f4405;
	fma.rn.f32 	%f4407, %f4406, 0f40400000, %f4406;
	fma.rn.f32 	%f4408, %f4407, 0f40400000, %f4407;
	fma.rn.f32 	%f4409, %f4408, 0f40400000, %f4408;
	fma.rn.f32 	%f4410, %f4409, 0f40400000, %f4409;
	fma.rn.f32 	%f4411, %f4410, 0f40400000, %f4410;
	fma.rn.f32 	%f4412, %f4411, 0f40400000, %f4411;
	fma.rn.f32 	%f4413, %f4412, 0f40400000, %f4412;
	fma.rn.f32 	%f4414, %f4413, 0f40400000, %f4413;
	fma.rn.f32 	%f4415, %f4414, 0f40400000, %f4414;
	fma.rn.f32 	%f4416, %f4415, 0f40400000, %f4415;
	fma.rn.f32 	%f4417, %f4416, 0f40400000, %f4416;
	fma.rn.f32 	%f4418, %f4417, 0f40400000, %f4417;
	fma.rn.f32 	%f4419, %f4418, 0f40400000, %f4418;
	fma.rn.f32 	%f4420, %f4419, 0f40400000, %f4419;
	fma.rn.f32 	%f4421, %f4420, 0f40400000, %f4420;
	fma.rn.f32 	%f4422, %f4421, 0f40400000, %f4421;
	fma.rn.f32 	%f4423, %f4422, 0f40400000, %f4422;
	fma.rn.f32 	%f4424, %f4423, 0f40400000, %f4423;
	fma.rn.f32 	%f4425, %f4424, 0f40400000, %f4424;
	fma.rn.f32 	%f4426, %f4425, 0f40400000, %f4425;
	fma.rn.f32 	%f4427, %f4426, 0f40400000, %f4426;
	fma.rn.f32 	%f4428, %f4427, 0f40400000, %f4427;
	fma.rn.f32 	%f4429, %f4428, 0f40400000, %f4428;
	fma.rn.f32 	%f4430, %f4429, 0f40400000, %f4429;
	fma.rn.f32 	%f4431, %f4430, 0f40400000, %f4430;
	fma.rn.f32 	%f4432, %f4431, 0f40400000, %f4431;
	fma.rn.f32 	%f4433, %f4432, 0f40400000, %f4432;
	fma.rn.f32 	%f4434, %f4433, 0f40400000, %f4433;
	fma.rn.f32 	%f4435, %f4434, 0f40400000, %f4434;
	fma.rn.f32 	%f4436, %f4435, 0f40400000, %f4435;
	fma.rn.f32 	%f4437, %f4436, 0f40400000, %f4436;
	fma.rn.f32 	%f4438, %f4437, 0f40400000, %f4437;
	fma.rn.f32 	%f4439, %f4438, 0f40400000, %f4438;
	fma.rn.f32 	%f4440, %f4439, 0f40400000, %f4439;
	fma.rn.f32 	%f4441, %f4440, 0f40400000, %f4440;
	fma.rn.f32 	%f4442, %f4441, 0f40400000, %f4441;
	fma.rn.f32 	%f4443, %f4442, 0f40400000, %f4442;
	fma.rn.f32 	%f4444, %f4443, 0f40400000, %f4443;
	fma.rn.f32 	%f4445, %f4444, 0f40400000, %f4444;
	fma.rn.f32 	%f4446, %f4445, 0f40400000, %f4445;
	fma.rn.f32 	%f4447, %f4446, 0f40400000, %f4446;
	fma.rn.f32 	%f4448, %f4447, 0f40400000, %f4447;
	fma.rn.f32 	%f4449, %f4448, 0f40400000, %f4448;
	fma.rn.f32 	%f4450, %f4449, 0f40400000, %f4449;
	fma.rn.f32 	%f4451, %f4450, 0f40400000, %f4450;
	fma.rn.f32 	%f4452, %f4451, 0f40400000, %f4451;
	fma.rn.f32 	%f4453, %f4452, 0f40400000, %f4452;
	fma.rn.f32 	%f4454, %f4453, 0f40400000, %f4453;
	fma.rn.f32 	%f4455, %f4454, 0f40400000, %f4454;
	fma.rn.f32 	%f4456, %f4455, 0f40400000, %f4455;
	fma.rn.f32 	%f4457, %f4456, 0f40400000, %f4456;
	fma.rn.f32 	%f4458, %f4457, 0f40400000, %f4457;
	fma.rn.f32 	%f4459, %f4458, 0f40400000, %f4458;
	fma.rn.f32 	%f4460, %f4459, 0f40400000, %f4459;
	fma.rn.f32 	%f4461, %f4460, 0f40400000, %f4460;
	fma.rn.f32 	%f4462, %f4461, 0f40400000, %f4461;
	fma.rn.f32 	%f4463, %f4462, 0f40400000, %f4462;
	fma.rn.f32 	%f4464, %f4463, 0f40400000, %f4463;
	fma.rn.f32 	%f4465, %f4464, 0f40400000, %f4464;
	fma.rn.f32 	%f4466, %f4465, 0f40400000, %f4465;
	fma.rn.f32 	%f4467, %f4466, 0f40400000, %f4466;
	fma.rn.f32 	%f4468, %f4467, 0f40400000, %f4467;
	fma.rn.f32 	%f4469, %f4468, 0f40400000, %f4468;
	fma.rn.f32 	%f4470, %f4469, 0f40400000, %f4469;
	fma.rn.f32 	%f4471, %f4470, 0f40400000, %f4470;
	fma.rn.f32 	%f4472, %f4471, 0f40400000, %f4471;
	fma.rn.f32 	%f4473, %f4472, 0f40400000, %f4472;
	fma.rn.f32 	%f4474, %f4473, 0f40400000, %f4473;
	fma.rn.f32 	%f4475, %f4474, 0f40400000, %f4474;
	fma.rn.f32 	%f4476, %f4475, 0f40400000, %f4475;
	fma.rn.f32 	%f4477, %f4476, 0f40400000, %f4476;
	fma.rn.f32 	%f4478, %f4477, 0f40400000, %f4477;
	fma.rn.f32 	%f4479, %f4478, 0f40400000, %f4478;
	fma.rn.f32 	%f4480, %f4479, 0f40400000, %f4479;
	fma.rn.f32 	%f4481, %f4480, 0f40400000, %f4480;
	fma.rn.f32 	%f4482, %f4481, 0f40400000, %f4481;
	fma.rn.f32 	%f4483, %f4482, 0f40400000, %f4482;
	fma.rn.f32 	%f4484, %f4483, 0f40400000, %f4483;
	fma.rn.f32 	%f4485, %f4484, 0f40400000, %f4484;
	fma.rn.f32 	%f4486, %f4485, 0f40400000, %f4485;
	fma.rn.f32 	%f4487, %f4486, 0f40400000, %f4486;
	fma.rn.f32 	%f4488, %f4487, 0f40400000, %f4487;
	fma.rn.f32 	%f4489, %f4488, 0f40400000, %f4488;
	fma.rn.f32 	%f4490, %f4489, 0f40400000, %f4489;
	fma.rn.f32 	%f4491, %f4490, 0f40400000, %f4490;
	fma.rn.f32 	%f4492, %f4491, 0f40400000, %f4491;
	fma.rn.f32 	%f4493, %f4492, 0f40400000, %f4492;
	fma.rn.f32 	%f4494, %f4493, 0f40400000, %f4493;
	fma.rn.f32 	%f4495, %f4494, 0f40400000, %f4494;
	fma.rn.f32 	%f4496, %f4495, 0f40400000, %f4495;
	fma.rn.f32 	%f4497, %f4496, 0f40400000, %f4496;
	fma.rn.f32 	%f4498, %f4497, 0f40400000, %f4497;
	fma.rn.f32 	%f4499, %f4498, 0f40400000, %f4498;
	fma.rn.f32 	%f4500, %f4499, 0f40400000, %f4499;
	fma.rn.f32 	%f4501, %f4500, 0f40400000, %f4500;
	fma.rn.f32 	%f4502, %f4501, 0f40400000, %f4501;
	fma.rn.f32 	%f4503, %f4502, 0f40400000, %f4502;
	fma.rn.f32 	%f4504, %f4503, 0f40400000, %f4503;
	fma.rn.f32 	%f4505, %f4504, 0f40400000, %f4504;
	fma.rn.f32 	%f4506, %f4505, 0f40400000, %f4505;
	fma.rn.f32 	%f4507, %f4506, 0f40400000, %f4506;
	fma.rn.f32 	%f4508, %f4507, 0f40400000, %f4507;
	fma.rn.f32 	%f4509, %f4508, 0f40400000, %f4508;
	fma.rn.f32 	%f4510, %f4509, 0f40400000, %f4509;
	fma.rn.f32 	%f4511, %f4510, 0f40400000, %f4510;
	fma.rn.f32 	%f4512, %f4511, 0f40400000, %f4511;
	fma.rn.f32 	%f4513, %f4512, 0f40400000, %f4512;
	fma.rn.f32 	%f4514, %f4513, 0f40400000, %f4513;
	fma.rn.f32 	%f4515, %f4514, 0f40400000, %f4514;
	fma.rn.f32 	%f4516, %f4515, 0f40400000, %f4515;
	fma.rn.f32 	%f4517, %f4516, 0f40400000, %f4516;
	fma.rn.f32 	%f4518, %f4517, 0f40400000, %f4517;
	fma.rn.f32 	%f4519, %f4518, 0f40400000, %f4518;
	fma.rn.f32 	%f4520, %f4519, 0f40400000, %f4519;
	fma.rn.f32 	%f4521, %f4520, 0f40400000, %f4520;
	fma.rn.f32 	%f4522, %f4521, 0f40400000, %f4521;
	fma.rn.f32 	%f4523, %f4522, 0f40400000, %f4522;
	fma.rn.f32 	%f4524, %f4523, 0f40400000, %f4523;
	fma.rn.f32 	%f4525, %f4524, 0f40400000, %f4524;
	fma.rn.f32 	%f4526, %f4525, 0f40400000, %f4525;
	fma.rn.f32 	%f4527, %f4526, 0f40400000, %f4526;
	fma.rn.f32 	%f4528, %f4527, 0f40400000, %f4527;
	fma.rn.f32 	%f4529, %f4528, 0f40400000, %f4528;
	fma.rn.f32 	%f4530, %f4529, 0f40400000, %f4529;
	fma.rn.f32 	%f4531, %f4530, 0f40400000, %f4530;
	fma.rn.f32 	%f4532, %f4531, 0f40400000, %f4531;
	fma.rn.f32 	%f4533, %f4532, 0f40400000, %f4532;
	fma.rn.f32 	%f4534, %f4533, 0f40400000, %f4533;
	fma.rn.f32 	%f4535, %f4534, 0f40400000, %f4534;
	fma.rn.f32 	%f4536, %f4535, 0f40400000, %f4535;
	fma.rn.f32 	%f4537, %f4536, 0f40400000, %f4536;
	fma.rn.f32 	%f4538, %f4537, 0f40400000, %f4537;
	fma.rn.f32 	%f4539, %f4538, 0f40400000, %f4538;
	fma.rn.f32 	%f4540, %f4539, 0f40400000, %f4539;
	fma.rn.f32 	%f4541, %f4540, 0f40400000, %f4540;
	fma.rn.f32 	%f4542, %f4541, 0f40400000, %f4541;
	fma.rn.f32 	%f4543, %f4542, 0f40400000, %f4542;
	fma.rn.f32 	%f4544, %f4543, 0f40400000, %f4543;
	fma.rn.f32 	%f4545, %f4544, 0f40400000, %f4544;
	fma.rn.f32 	%f4546, %f4545, 0f40400000, %f4545;
	fma.rn.f32 	%f4547, %f4546, 0f40400000, %f4546;
	fma.rn.f32 	%f4548, %f4547, 0f40400000, %f4547;
	fma.rn.f32 	%f4549, %f4548, 0f40400000, %f4548;
	fma.rn.f32 	%f4550, %f4549, 0f40400000, %f4549;
	fma.rn.f32 	%f4551, %f4550, 0f40400000, %f4550;
	fma.rn.f32 	%f4552, %f4551, 0f40400000, %f4551;
	fma.rn.f32 	%f4553, %f4552, 0f40400000, %f4552;
	fma.rn.f32 	%f4554, %f4553, 0f40400000, %f4553;
	fma.rn.f32 	%f4555, %f4554, 0f40400000, %f4554;
	fma.rn.f32 	%f4556, %f4555, 0f40400000, %f4555;
	fma.rn.f32 	%f4557, %f4556, 0f40400000, %f4556;
	fma.rn.f32 	%f4558, %f4557, 0f40400000, %f4557;
	fma.rn.f32 	%f4559, %f4558, 0f40400000, %f4558;
	fma.rn.f32 	%f4560, %f4559, 0f40400000, %f4559;
	fma.rn.f32 	%f4561, %f4560, 0f40400000, %f4560;
	fma.rn.f32 	%f4562, %f4561, 0f40400000, %f4561;
	fma.rn.f32 	%f4563, %f4562, 0f40400000, %f4562;
	fma.rn.f32 	%f4564, %f4563, 0f40400000, %f4563;
	fma.rn.f32 	%f4565, %f4564, 0f40400000, %f4564;
	fma.rn.f32 	%f4566, %f4565, 0f40400000, %f4565;
	fma.rn.f32 	%f4567, %f4566, 0f40400000, %f4566;
	fma.rn.f32 	%f4568, %f4567, 0f40400000, %f4567;
	fma.rn.f32 	%f4569, %f4568, 0f40400000, %f4568;
	fma.rn.f32 	%f4570, %f4569, 0f40400000, %f4569;
	fma.rn.f32 	%f4571, %f4570, 0f40400000, %f4570;
	fma.rn.f32 	%f4572, %f4571, 0f40400000, %f4571;
	fma.rn.f32 	%f4573, %f4572, 0f40400000, %f4572;
	fma.rn.f32 	%f4574, %f4573, 0f40400000, %f4573;
	fma.rn.f32 	%f4575, %f4574, 0f40400000, %f4574;
	fma.rn.f32 	%f4576, %f4575, 0f40400000, %f4575;
	fma.rn.f32 	%f4577, %f4576, 0f40400000, %f4576;
	fma.rn.f32 	%f4578, %f4577, 0f40400000, %f4577;
	fma.rn.f32 	%f4579, %f4578, 0f40400000, %f4578;
	fma.rn.f32 	%f4580, %f4579, 0f40400000, %f4579;
	fma.rn.f32 	%f4581, %f4580, 0f40400000, %f4580;
	fma.rn.f32 	%f4582, %f4581, 0f40400000, %f4581;
	fma.rn.f32 	%f4583, %f4582, 0f40400000, %f4582;
	fma.rn.f32 	%f4584, %f4583, 0f40400000, %f4583;
	fma.rn.f32 	%f4585, %f4584, 0f40400000, %f4584;
	fma.rn.f32 	%f4586, %f4585, 0f40400000, %f4585;
	fma.rn.f32 	%f4587, %f4586, 0f40400000, %f4586;
	fma.rn.f32 	%f4588, %f4587, 0f40400000, %f4587;
	fma.rn.f32 	%f4589, %f4588, 0f40400000, %f4588;
	fma.rn.f32 	%f4590, %f4589, 0f40400000, %f4589;
	fma.rn.f32 	%f4591, %f4590, 0f40400000, %f4590;
	fma.rn.f32 	%f4592, %f4591, 0f40400000, %f4591;
	fma.rn.f32 	%f4593, %f4592, 0f40400000, %f4592;
	fma.rn.f32 	%f4594, %f4593, 0f40400000, %f4593;
	fma.rn.f32 	%f4595, %f4594, 0f40400000, %f4594;
	fma.rn.f32 	%f4596, %f4595, 0f40400000, %f4595;
	fma.rn.f32 	%f4597, %f4596, 0f40400000, %f4596;
	fma.rn.f32 	%f4598, %f4597, 0f40400000, %f4597;
	fma.rn.f32 	%f4599, %f4598, 0f40400000, %f4598;
	fma.rn.f32 	%f4600, %f4599, 0f40400000, %f4599;
	fma.rn.f32 	%f4601, %f4600, 0f40400000, %f4600;
	fma.rn.f32 	%f4602, %f4601, 0f40400000, %f4601;
	fma.rn.f32 	%f4603, %f4602, 0f40400000, %f4602;
	fma.rn.f32 	%f4604, %f4603, 0f40400000, %f4603;
	fma.rn.f32 	%f4605, %f4604, 0f40400000, %f4604;
	fma.rn.f32 	%f4606, %f4605, 0f40400000, %f4605;
	fma.rn.f32 	%f4607, %f4606, 0f40400000, %f4606;
	fma.rn.f32 	%f4608, %f4607, 0f40400000, %f4607;
	fma.rn.f32 	%f4609, %f4608, 0f40400000, %f4608;
	fma.rn.f32 	%f4610, %f4609, 0f40400000, %f4609;
	fma.rn.f32 	%f4611, %f4610, 0f40400000, %f4610;
	fma.rn.f32 	%f4612, %f4611, 0f40400000, %f4611;
	fma.rn.f32 	%f4613, %f4612, 0f40400000, %f4612;
	fma.rn.f32 	%f4614, %f4613, 0f40400000, %f4613;
	fma.rn.f32 	%f4615, %f4614, 0f40400000, %f4614;
	fma.rn.f32 	%f4616, %f4615, 0f40400000, %f4615;
	fma.rn.f32 	%f4617, %f4616, 0f40400000, %f4616;
	fma.rn.f32 	%f4618, %f4617, 0f40400000, %f4617;
	fma.rn.f32 	%f4619, %f4618, 0f40400000, %f4618;
	fma.rn.f32 	%f4620, %f4619, 0f40400000, %f4619;
	fma.rn.f32 	%f4621, %f4620, 0f40400000, %f4620;
	fma.rn.f32 	%f4622, %f4621, 0f40400000, %f4621;
	fma.rn.f32 	%f4623, %f4622, 0f40400000, %f4622;
	fma.rn.f32 	%f4624, %f4623, 0f40400000, %f4623;
	fma.rn.f32 	%f4625, %f4624, 0f40400000, %f4624;
	fma.rn.f32 	%f4626, %f4625, 0f40400000, %f4625;
	fma.rn.f32 	%f4627, %f4626, 0f40400000, %f4626;
	fma.rn.f32 	%f4628, %f4627, 0f40400000, %f4627;
	fma.rn.f32 	%f4629, %f4628, 0f40400000, %f4628;
	fma.rn.f32 	%f4630, %f4629, 0f40400000, %f4629;
	fma.rn.f32 	%f4631, %f4630, 0f40400000, %f4630;
	fma.rn.f32 	%f4632, %f4631, 0f40400000, %f4631;
	fma.rn.f32 	%f4633, %f4632, 0f40400000, %f4632;
	fma.rn.f32 	%f4634, %f4633, 0f40400000, %f4633;
	fma.rn.f32 	%f4635, %f4634, 0f40400000, %f4634;
	fma.rn.f32 	%f4636, %f4635, 0f40400000, %f4635;
	fma.rn.f32 	%f4637, %f4636, 0f40400000, %f4636;
	fma.rn.f32 	%f4638, %f4637, 0f40400000, %f4637;
	fma.rn.f32 	%f4639, %f4638, 0f40400000, %f4638;
	fma.rn.f32 	%f4640, %f4639, 0f40400000, %f4639;
	fma.rn.f32 	%f4641, %f4640, 0f40400000, %f4640;
	fma.rn.f32 	%f4642, %f4641, 0f40400000, %f4641;
	fma.rn.f32 	%f4643, %f4642, 0f40400000, %f4642;
	fma.rn.f32 	%f4644, %f4643, 0f40400000, %f4643;
	fma.rn.f32 	%f4645, %f4644, 0f40400000, %f4644;
	fma.rn.f32 	%f4646, %f4645, 0f40400000, %f4645;
	fma.rn.f32 	%f4647, %f4646, 0f40400000, %f4646;
	fma.rn.f32 	%f4648, %f4647, 0f40400000, %f4647;
	fma.rn.f32 	%f4649, %f4648, 0f40400000, %f4648;
	fma.rn.f32 	%f4650, %f4649, 0f40400000, %f4649;
	fma.rn.f32 	%f4651, %f4650, 0f40400000, %f4650;
	fma.rn.f32 	%f4652, %f4651, 0f40400000, %f4651;
	fma.rn.f32 	%f4653, %f4652, 0f40400000, %f4652;
	fma.rn.f32 	%f4654, %f4653, 0f40400000, %f4653;
	fma.rn.f32 	%f4655, %f4654, 0f40400000, %f4654;
	fma.rn.f32 	%f4656, %f4655, 0f40400000, %f4655;
	fma.rn.f32 	%f4657, %f4656, 0f40400000, %f4656;
	fma.rn.f32 	%f4658, %f4657, 0f40400000, %f4657;
	fma.rn.f32 	%f4659, %f4658, 0f40400000, %f4658;
	fma.rn.f32 	%f4660, %f4659, 0f40400000, %f4659;
	fma.rn.f32 	%f4661, %f4660, 0f40400000, %f4660;
	fma.rn.f32 	%f4662, %f4661, 0f40400000, %f4661;
	fma.rn.f32 	%f4663, %f4662, 0f40400000, %f4662;
	fma.rn.f32 	%f4664, %f4663, 0f40400000, %f4663;
	fma.rn.f32 	%f4665, %f4664, 0f40400000, %f4664;
	fma.rn.f32 	%f4666, %f4665, 0f40400000, %f4665;
	fma.rn.f32 	%f4667, %f4666, 0f40400000, %f4666;
	fma.rn.f32 	%f4668, %f4667, 0f40400000, %f4667;
	fma.rn.f32 	%f4669, %f4668, 0f40400000, %f4668;
	fma.rn.f32 	%f4670, %f4669, 0f40400000, %f4669;
	fma.rn.f32 	%f4671, %f4670, 0f40400000, %f4670;
	fma.rn.f32 	%f4672, %f4671, 0f40400000, %f4671;
	fma.rn.f32 	%f4673, %f4672, 0f40400000, %f4672;
	fma.rn.f32 	%f4674, %f4673, 0f40400000, %f4673;
	fma.rn.f32 	%f4675, %f4674, 0f40400000, %f4674;
	fma.rn.f32 	%f4676, %f4675, 0f40400000, %f4675;
	fma.rn.f32 	%f4677, %f4676, 0f40400000, %f4676;
	fma.rn.f32 	%f4678, %f4677, 0f40400000, %f4677;
	fma.rn.f32 	%f4679, %f4678, 0f40400000, %f4678;
	fma.rn.f32 	%f4680, %f4679, 0f40400000, %f4679;
	fma.rn.f32 	%f4681, %f4680, 0f40400000, %f4680;
	fma.rn.f32 	%f4682, %f4681, 0f40400000, %f4681;
	fma.rn.f32 	%f4683, %f4682, 0f40400000, %f4682;
	fma.rn.f32 	%f4684, %f4683, 0f40400000, %f4683;
	fma.rn.f32 	%f4685, %f4684, 0f40400000, %f4684;
	fma.rn.f32 	%f4686, %f4685, 0f40400000, %f4685;
	fma.rn.f32 	%f4687, %f4686, 0f40400000, %f4686;
	fma.rn.f32 	%f4688, %f4687, 0f40400000, %f4687;
	fma.rn.f32 	%f4689, %f4688, 0f40400000, %f4688;
	fma.rn.f32 	%f4690, %f4689, 0f40400000, %f4689;
	fma.rn.f32 	%f4691, %f4690, 0f40400000, %f4690;
	fma.rn.f32 	%f4692, %f4691, 0f40400000, %f4691;
	fma.rn.f32 	%f4693, %f4692, 0f40400000, %f4692;
	fma.rn.f32 	%f4694, %f4693, 0f40400000, %f4693;
	fma.rn.f32 	%f4695, %f4694, 0f40400000, %f4694;
	fma.rn.f32 	%f4696, %f4695, 0f40400000, %f4695;
	fma.rn.f32 	%f4697, %f4696, 0f40400000, %f4696;
	fma.rn.f32 	%f4698, %f4697, 0f40400000, %f4697;
	fma.rn.f32 	%f4699, %f4698, 0f40400000, %f4698;
	fma.rn.f32 	%f4700, %f4699, 0f40400000, %f4699;
	fma.rn.f32 	%f4701, %f4700, 0f40400000, %f4700;
	fma.rn.f32 	%f4702, %f4701, 0f40400000, %f4701;
	fma.rn.f32 	%f4703, %f4702, 0f40400000, %f4702;
	fma.rn.f32 	%f4704, %f4703, 0f40400000, %f4703;
	fma.rn.f32 	%f4705, %f4704, 0f40400000, %f4704;
	fma.rn.f32 	%f4706, %f4705, 0f40400000, %f4705;
	fma.rn.f32 	%f4707, %f4706, 0f40400000, %f4706;
	fma.rn.f32 	%f4708, %f4707, 0f40400000, %f4707;
	fma.rn.f32 	%f4709, %f4708, 0f40400000, %f4708;
	fma.rn.f32 	%f4710, %f4709, 0f40400000, %f4709;
	fma.rn.f32 	%f4711, %f4710, 0f40400000, %f4710;
	fma.rn.f32 	%f4712, %f4711, 0f40400000, %f4711;
	fma.rn.f32 	%f4713, %f4712, 0f40400000, %f4712;
	fma.rn.f32 	%f4714, %f4713, 0f40400000, %f4713;
	fma.rn.f32 	%f4715, %f4714, 0f40400000, %f4714;
	fma.rn.f32 	%f4716, %f4715, 0f40400000, %f4715;
	fma.rn.f32 	%f4717, %f4716, 0f40400000, %f4716;
	fma.rn.f32 	%f4718, %f4717, 0f40400000, %f4717;
	fma.rn.f32 	%f4719, %f4718, 0f40400000, %f4718;
	fma.rn.f32 	%f4720, %f4719, 0f40400000, %f4719;
	fma.rn.f32 	%f4721, %f4720, 0f40400000, %f4720;
	fma.rn.f32 	%f4722, %f4721, 0f40400000, %f4721;
	fma.rn.f32 	%f4723, %f4722, 0f40400000, %f4722;
	fma.rn.f32 	%f4724, %f4723, 0f40400000, %f4723;
	fma.rn.f32 	%f4725, %f4724, 0f40400000, %f4724;
	fma.rn.f32 	%f4726, %f4725, 0f40400000, %f4725;
	fma.rn.f32 	%f4727, %f4726, 0f40400000, %f4726;
	fma.rn.f32 	%f4728, %f4727, 0f40400000, %f4727;
	fma.rn.f32 	%f4729, %f4728, 0f40400000, %f4728;
	fma.rn.f32 	%f4730, %f4729, 0f40400000, %f4729;
	fma.rn.f32 	%f4731, %f4730, 0f40400000, %f4730;
	fma.rn.f32 	%f4732, %f4731, 0f40400000, %f4731;
	fma.rn.f32 	%f4733, %f4732, 0f40400000, %f4732;
	fma.rn.f32 	%f4734, %f4733, 0f40400000, %f4733;
	fma.rn.f32 	%f4735, %f4734, 0f40400000, %f4734;
	fma.rn.f32 	%f4736, %f4735, 0f40400000, %f4735;
	fma.rn.f32 	%f4737, %f4736, 0f40400000, %f4736;
	fma.rn.f32 	%f4738, %f4737, 0f40400000, %f4737;
	fma.rn.f32 	%f4739, %f4738, 0f40400000, %f4738;
	fma.rn.f32 	%f4740, %f4739, 0f40400000, %f4739;
	fma.rn.f32 	%f4741, %f4740, 0f40400000, %f4740;
	fma.rn.f32 	%f4742, %f4741, 0f40400000, %f4741;
	fma.rn.f32 	%f4743, %f4742, 0f40400000, %f4742;
	fma.rn.f32 	%f4744, %f4743, 0f40400000, %f4743;
	fma.rn.f32 	%f4745, %f4744, 0f40400000, %f4744;
	fma.rn.f32 	%f4746, %f4745, 0f40400000, %f4745;
	fma.rn.f32 	%f4747, %f4746, 0f40400000, %f4746;
	fma.rn.f32 	%f4748, %f4747, 0f40400000, %f4747;
	fma.rn.f32 	%f4749, %f4748, 0f40400000, %f4748;
	fma.rn.f32 	%f4750, %f4749, 0f40400000, %f4749;
	fma.rn.f32 	%f4751, %f4750, 0f40400000, %f4750;
	fma.rn.f32 	%f4752, %f4751, 0f40400000, %f4751;
	fma.rn.f32 	%f4753, %f4752, 0f40400000, %f4752;
	fma.rn.f32 	%f4754, %f4753, 0f40400000, %f4753;
	fma.rn.f32 	%f4755, %f4754, 0f40400000, %f4754;
	fma.rn.f32 	%f4756, %f4755, 0f40400000, %f4755;
	fma.rn.f32 	%f4757, %f4756, 0f40400000, %f4756;
	fma.rn.f32 	%f4758, %f4757, 0f40400000, %f4757;
	fma.rn.f32 	%f4759, %f4758, 0f40400000, %f4758;
	fma.rn.f32 	%f4760, %f4759, 0f40400000, %f4759;
	fma.rn.f32 	%f4761, %f4760, 0f40400000, %f4760;
	fma.rn.f32 	%f4762, %f4761, 0f40400000, %f4761;
	fma.rn.f32 	%f4763, %f4762, 0f40400000, %f4762;
	fma.rn.f32 	%f4764, %f4763, 0f40400000, %f4763;
	fma.rn.f32 	%f4765, %f4764, 0f40400000, %f4764;
	fma.rn.f32 	%f4766, %f4765, 0f40400000, %f4765;
	fma.rn.f32 	%f4767, %f4766, 0f40400000, %f4766;
	fma.rn.f32 	%f4768, %f4767, 0f40400000, %f4767;
	fma.rn.f32 	%f4769, %f4768, 0f40400000, %f4768;
	fma.rn.f32 	%f4770, %f4769, 0f40400000, %f4769;
	fma.rn.f32 	%f4771, %f4770, 0f40400000, %f4770;
	fma.rn.f32 	%f4772, %f4771, 0f40400000, %f4771;
	fma.rn.f32 	%f4773, %f4772, 0f40400000, %f4772;
	fma.rn.f32 	%f4774, %f4773, 0f40400000, %f4773;
	fma.rn.f32 	%f4775, %f4774, 0f40400000, %f4774;
	fma.rn.f32 	%f4776, %f4775, 0f40400000, %f4775;
	fma.rn.f32 	%f4777, %f4776, 0f40400000, %f4776;
	fma.rn.f32 	%f4778, %f4777, 0f40400000, %f4777;
	fma.rn.f32 	%f4779, %f4778, 0f40400000, %f4778;
	fma.rn.f32 	%f4780, %f4779, 0f40400000, %f4779;
	fma.rn.f32 	%f4781, %f4780, 0f40400000, %f4780;
	fma.rn.f32 	%f4782, %f4781, 0f40400000, %f4781;
	fma.rn.f32 	%f4783, %f4782, 0f40400000, %f4782;
	fma.rn.f32 	%f4784, %f4783, 0f40400000, %f4783;
	fma.rn.f32 	%f4785, %f4784, 0f40400000, %f4784;
	fma.rn.f32 	%f4786, %f4785, 0f40400000, %f4785;
	fma.rn.f32 	%f4787, %f4786, 0f40400000, %f4786;
	fma.rn.f32 	%f4788, %f4787, 0f40400000, %f4787;
	fma.rn.f32 	%f4789, %f4788, 0f40400000, %f4788;
	fma.rn.f32 	%f4790, %f4789, 0f40400000, %f4789;
	fma.rn.f32 	%f4791, %f4790, 0f40400000, %f4790;
	fma.rn.f32 	%f4792, %f4791, 0f40400000, %f4791;
	fma.rn.f32 	%f4793, %f4792, 0f40400000, %f4792;
	fma.rn.f32 	%f4794, %f4793, 0f40400000, %f4793;
	fma.rn.f32 	%f4795, %f4794, 0f40400000, %f4794;
	fma.rn.f32 	%f4796, %f4795, 0f40400000, %f4795;
	fma.rn.f32 	%f4797, %f4796, 0f40400000, %f4796;
	fma.rn.f32 	%f4798, %f4797, 0f40400000, %f4797;
	fma.rn.f32 	%f4799, %f4798, 0f40400000, %f4798;
	fma.rn.f32 	%f4800, %f4799, 0f40400000, %f4799;
	fma.rn.f32 	%f4801, %f4800, 0f40400000, %f4800;
	fma.rn.f32 	%f4802, %f4801, 0f40400000, %f4801;
	fma.rn.f32 	%f4803, %f4802, 0f40400000, %f4802;
	fma.rn.f32 	%f4804, %f4803, 0f40400000, %f4803;
	fma.rn.f32 	%f4805, %f4804, 0f40400000, %f4804;
	fma.rn.f32 	%f4806, %f4805, 0f40400000, %f4805;
	fma.rn.f32 	%f4807, %f4806, 0f40400000, %f4806;
	fma.rn.f32 	%f4808, %f4807, 0f40400000, %f4807;
	fma.rn.f32 	%f4809, %f4808, 0f40400000, %f4808;
	fma.rn.f32 	%f4810, %f4809, 0f40400000, %f4809;
	fma.rn.f32 	%f4811, %f4810, 0f40400000, %f4810;
	fma.rn.f32 	%f4812, %f4811, 0f40400000, %f4811;
	fma.rn.f32 	%f4813, %f4812, 0f40400000, %f4812;
	fma.rn.f32 	%f4814, %f4813, 0f40400000, %f4813;
	fma.rn.f32 	%f4815, %f4814, 0f40400000, %f4814;
	fma.rn.f32 	%f4816, %f4815, 0f40400000, %f4815;
	fma.rn.f32 	%f4817, %f4816, 0f40400000, %f4816;
	fma.rn.f32 	%f4818, %f4817, 0f40400000, %f4817;
	fma.rn.f32 	%f4819, %f4818, 0f40400000, %f4818;
	fma.rn.f32 	%f4820, %f4819, 0f40400000, %f4819;
	fma.rn.f32 	%f4821, %f4820, 0f40400000, %f4820;
	fma.rn.f32 	%f4822, %f4821, 0f40400000, %f4821;
	fma.rn.f32 	%f4823, %f4822, 0f40400000, %f4822;
	fma.rn.f32 	%f4824, %f4823, 0f40400000, %f4823;
	fma.rn.f32 	%f4825, %f4824, 0f40400000, %f4824;
	fma.rn.f32 	%f4826, %f4825, 0f40400000, %f4825;
	fma.rn.f32 	%f4827, %f4826, 0f40400000, %f4826;
	fma.rn.f32 	%f4828, %f4827, 0f40400000, %f4827;
	fma.rn.f32 	%f4829, %f4828, 0f40400000, %f4828;
	fma.rn.f32 	%f4830, %f4829, 0f40400000, %f4829;
	fma.rn.f32 	%f4831, %f4830, 0f40400000, %f4830;
	fma.rn.f32 	%f4832, %f4831, 0f40400000, %f4831;
	fma.rn.f32 	%f4833, %f4832, 0f40400000, %f4832;
	fma.rn.f32 	%f4834, %f4833, 0f40400000, %f4833;
	fma.rn.f32 	%f4835, %f4834, 0f40400000, %f4834;
	fma.rn.f32 	%f4836, %f4835, 0f40400000, %f4835;
	fma.rn.f32 	%f4837, %f4836, 0f40400000, %f4836;
	fma.rn.f32 	%f4838, %f4837, 0f40400000, %f4837;
	fma.rn.f32 	%f4839, %f4838, 0f40400000, %f4838;
	fma.rn.f32 	%f4840, %f4839, 0f40400000, %f4839;
	fma.rn.f32 	%f4841, %f4840, 0f40400000, %f4840;
	fma.rn.f32 	%f4842, %f4841, 0f40400000, %f4841;
	fma.rn.f32 	%f4843, %f4842, 0f40400000, %f4842;
	fma.rn.f32 	%f4844, %f4843, 0f40400000, %f4843;
	fma.rn.f32 	%f4845, %f4844, 0f40400000, %f4844;
	fma.rn.f32 	%f4846, %f4845, 0f40400000, %f4845;
	fma.rn.f32 	%f4847, %f4846, 0f40400000, %f4846;
	fma.rn.f32 	%f4848, %f4847, 0f40400000, %f4847;
	fma.rn.f32 	%f4849, %f4848, 0f40400000, %f4848;
	fma.rn.f32 	%f4850, %f4849, 0f40400000, %f4849;
	fma.rn.f32 	%f4851, %f4850, 0f40400000, %f4850;
	fma.rn.f32 	%f4852, %f4851, 0f40400000, %f4851;
	fma.rn.f32 	%f4853, %f4852, 0f40400000, %f4852;
	fma.rn.f32 	%f4854, %f4853, 0f40400000, %f4853;
	fma.rn.f32 	%f4855, %f4854, 0f40400000, %f4854;
	fma.rn.f32 	%f4856, %f4855, 0f40400000, %f4855;
	fma.rn.f32 	%f4857, %f4856, 0f40400000, %f4856;
	fma.rn.f32 	%f4858, %f4857, 0f40400000, %f4857;
	fma.rn.f32 	%f4859, %f4858, 0f40400000, %f4858;
	fma.rn.f32 	%f4860, %f4859, 0f40400000, %f4859;
	fma.rn.f32 	%f4861, %f4860, 0f40400000, %f4860;
	fma.rn.f32 	%f4862, %f4861, 0f40400000, %f4861;
	fma.rn.f32 	%f4863, %f4862, 0f40400000, %f4862;
	fma.rn.f32 	%f4864, %f4863, 0f40400000, %f4863;
	fma.rn.f32 	%f4865, %f4864, 0f40400000, %f4864;
	fma.rn.f32 	%f4866, %f4865, 0f40400000, %f4865;
	fma.rn.f32 	%f4867, %f4866, 0f40400000, %f4866;
	fma.rn.f32 	%f4868, %f4867, 0f40400000, %f4867;
	fma.rn.f32 	%f4869, %f4868, 0f40400000, %f4868;
	fma.rn.f32 	%f4870, %f4869, 0f40400000, %f4869;
	fma.rn.f32 	%f4871, %f4870, 0f40400000, %f4870;
	fma.rn.f32 	%f4872, %f4871, 0f40400000, %f4871;
	fma.rn.f32 	%f4873, %f4872, 0f40400000, %f4872;
	fma.rn.f32 	%f4874, %f4873, 0f40400000, %f4873;
	fma.rn.f32 	%f4875, %f4874, 0f40400000, %f4874;
	fma.rn.f32 	%f4876, %f4875, 0f40400000, %f4875;
	fma.rn.f32 	%f4877, %f4876, 0f40400000, %f4876;
	fma.rn.f32 	%f4878, %f4877, 0f40400000, %f4877;
	fma.rn.f32 	%f4879, %f4878, 0f40400000, %f4878;
	fma.rn.f32 	%f4880, %f4879, 0f40400000, %f4879;
	fma.rn.f32 	%f4881, %f4880, 0f40400000, %f4880;
	fma.rn.f32 	%f4882, %f4881, 0f40400000, %f4881;
	fma.rn.f32 	%f4883, %f4882, 0f40400000, %f4882;
	fma.rn.f32 	%f4884, %f4883, 0f40400000, %f4883;
	fma.rn.f32 	%f4885, %f4884, 0f40400000, %f4884;
	fma.rn.f32 	%f4886, %f4885, 0f40400000, %f4885;
	fma.rn.f32 	%f4887, %f4886, 0f40400000, %f4886;
	fma.rn.f32 	%f4888, %f4887, 0f40400000, %f4887;
	fma.rn.f32 	%f4889, %f4888, 0f40400000, %f4888;
	fma.rn.f32 	%f4890, %f4889, 0f40400000, %f4889;
	fma.rn.f32 	%f4891, %f4890, 0f40400000, %f4890;
	fma.rn.f32 	%f4892, %f4891, 0f40400000, %f4891;
	fma.rn.f32 	%f4893, %f4892, 0f40400000, %f4892;
	fma.rn.f32 	%f4894, %f4893, 0f40400000, %f4893;
	fma.rn.f32 	%f4895, %f4894, 0f40400000, %f4894;
	fma.rn.f32 	%f4896, %f4895, 0f40400000, %f4895;
	fma.rn.f32 	%f4897, %f4896, 0f40400000, %f4896;
	fma.rn.f32 	%f4898, %f4897, 0f40400000, %f4897;
	fma.rn.f32 	%f4899, %f4898, 0f40400000, %f4898;
	fma.rn.f32 	%f4900, %f4899, 0f40400000, %f4899;
	fma.rn.f32 	%f4901, %f4900, 0f40400000, %f4900;
	fma.rn.f32 	%f4902, %f4901, 0f40400000, %f4901;
	fma.rn.f32 	%f4903, %f4902, 0f40400000, %f4902;
	fma.rn.f32 	%f4904, %f4903, 0f40400000, %f4903;
	fma.rn.f32 	%f4905, %f4904, 0f40400000, %f4904;
	fma.rn.f32 	%f4906, %f4905, 0f40400000, %f4905;
	fma.rn.f32 	%f4907, %f4906, 0f40400000, %f4906;
	fma.rn.f32 	%f4908, %f4907, 0f40400000, %f4907;
	fma.rn.f32 	%f4909, %f4908, 0f40400000, %f4908;
	fma.rn.f32 	%f4910, %f4909, 0f40400000, %f4909;
	fma.rn.f32 	%f4911, %f4910, 0f40400000, %f4910;
	fma.rn.f32 	%f4912, %f4911, 0f40400000, %f4911;
	fma.rn.f32 	%f4913, %f4912, 0f40400000, %f4912;
	fma.rn.f32 	%f4914, %f4913, 0f40400000, %f4913;
	fma.rn.f32 	%f4915, %f4914, 0f40400000, %f4914;
	fma.rn.f32 	%f4916, %f4915, 0f40400000, %f4915;
	fma.rn.f32 	%f4917, %f4916, 0f40400000, %f4916;
	fma.rn.f32 	%f4918, %f4917, 0f40400000, %f4917;
	fma.rn.f32 	%f4919, %f4918, 0f40400000, %f4918;
	fma.rn.f32 	%f4920, %f4919, 0f40400000, %f4919;
	fma.rn.f32 	%f4921, %f4920, 0f40400000, %f4920;
	fma.rn.f32 	%f4922, %f4921, 0f40400000, %f4921;
	fma.rn.f32 	%f4923, %f4922, 0f40400000, %f4922;
	fma.rn.f32 	%f4924, %f4923, 0f40400000, %f4923;
	fma.rn.f32 	%f4925, %f4924, 0f40400000, %f4924;
	fma.rn.f32 	%f4926, %f4925, 0f40400000, %f4925;
	fma.rn.f32 	%f4927, %f4926, 0f40400000, %f4926;
	fma.rn.f32 	%f4928, %f4927, 0f40400000, %f4927;
	fma.rn.f32 	%f4929, %f4928, 0f40400000, %f4928;
	fma.rn.f32 	%f4930, %f4929, 0f40400000, %f4929;
	fma.rn.f32 	%f4931, %f4930, 0f40400000, %f4930;
	fma.rn.f32 	%f4932, %f4931, 0f40400000, %f4931;
	fma.rn.f32 	%f4933, %f4932, 0f40400000, %f4932;
	fma.rn.f32 	%f4934, %f4933, 0f40400000, %f4933;
	fma.rn.f32 	%f4935, %f4934, 0f40400000, %f4934;
	fma.rn.f32 	%f4936, %f4935, 0f40400000, %f4935;
	fma.rn.f32 	%f4937, %f4936, 0f40400000, %f4936;
	fma.rn.f32 	%f4938, %f4937, 0f40400000, %f4937;
	fma.rn.f32 	%f4939, %f4938, 0f40400000, %f4938;
	fma.rn.f32 	%f4940, %f4939, 0f40400000, %f4939;
	fma.rn.f32 	%f4941, %f4940, 0f40400000, %f4940;
	fma.rn.f32 	%f4942, %f4941, 0f40400000, %f4941;
	fma.rn.f32 	%f4943, %f4942, 0f40400000, %f4942;
	fma.rn.f32 	%f4944, %f4943, 0f40400000, %f4943;
	fma.rn.f32 	%f4945, %f4944, 0f40400000, %f4944;
	fma.rn.f32 	%f4946, %f4945, 0f40400000, %f4945;
	fma.rn.f32 	%f4947, %f4946, 0f40400000, %f4946;
	fma.rn.f32 	%f4948, %f4947, 0f40400000, %f4947;
	fma.rn.f32 	%f4949, %f4948, 0f40400000, %f4948;
	fma.rn.f32 	%f4950, %f4949, 0f40400000, %f4949;
	fma.rn.f32 	%f4951, %f4950, 0f40400000, %f4950;
	fma.rn.f32 	%f4952, %f4951, 0f40400000, %f4951;
	fma.rn.f32 	%f4953, %f4952, 0f40400000, %f4952;
	fma.rn.f32 	%f4954, %f4953, 0f40400000, %f4953;
	fma.rn.f32 	%f4955, %f4954, 0f40400000, %f4954;
	fma.rn.f32 	%f4956, %f4955, 0f40400000, %f4955;
	fma.rn.f32 	%f4957, %f4956, 0f40400000, %f4956;
	fma.rn.f32 	%f4958, %f4957, 0f40400000, %f4957;
	fma.rn.f32 	%f4959, %f4958, 0f40400000, %f4958;
	fma.rn.f32 	%f4960, %f4959, 0f40400000, %f4959;
	fma.rn.f32 	%f4961, %f4960, 0f40400000, %f4960;
	fma.rn.f32 	%f4962, %f4961, 0f40400000, %f4961;
	fma.rn.f32 	%f4963, %f4962, 0f40400000, %f4962;
	fma.rn.f32 	%f4964, %f4963, 0f40400000, %f4963;
	fma.rn.f32 	%f4965, %f4964, 0f40400000, %f4964;
	fma.rn.f32 	%f4966, %f4965, 0f40400000, %f4965;
	fma.rn.f32 	%f4967, %f4966, 0f40400000, %f4966;
	fma.rn.f32 	%f4968, %f4967, 0f40400000, %f4967;
	fma.rn.f32 	%f4969, %f4968, 0f40400000, %f4968;
	fma.rn.f32 	%f4970, %f4969, 0f40400000, %f4969;
	fma.rn.f32 	%f4971, %f4970, 0f40400000, %f4970;
	fma.rn.f32 	%f4972, %f4971, 0f40400000, %f4971;
	fma.rn.f32 	%f4973, %f4972, 0f40400000, %f4972;
	fma.rn.f32 	%f4974, %f4973, 0f40400000, %f4973;
	fma.rn.f32 	%f4975, %f4974, 0f40400000, %f4974;
	fma.rn.f32 	%f4976, %f4975, 0f40400000, %f4975;
	fma.rn.f32 	%f4977, %f4976, 0f40400000, %f4976;
	fma.rn.f32 	%f4978, %f4977, 0f40400000, %f4977;
	fma.rn.f32 	%f4979, %f4978, 0f40400000, %f4978;
	fma.rn.f32 	%f4980, %f4979, 0f40400000, %f4979;
	fma.rn.f32 	%f4981, %f4980, 0f40400000, %f4980;
	fma.rn.f32 	%f4982, %f4981, 0f40400000, %f4981;
	fma.rn.f32 	%f4983, %f4982, 0f40400000, %f4982;
	fma.rn.f32 	%f4984, %f4983, 0f40400000, %f4983;
	fma.rn.f32 	%f4985, %f4984, 0f40400000, %f4984;
	fma.rn.f32 	%f4986, %f4985, 0f40400000, %f4985;
	fma.rn.f32 	%f4987, %f4986, 0f40400000, %f4986;
	fma.rn.f32 	%f4988, %f4987, 0f40400000, %f4987;
	fma.rn.f32 	%f4989, %f4988, 0f40400000, %f4988;
	fma.rn.f32 	%f4990, %f4989, 0f40400000, %f4989;
	fma.rn.f32 	%f4991, %f4990, 0f40400000, %f4990;
	fma.rn.f32 	%f4992, %f4991, 0f40400000, %f4991;
	fma.rn.f32 	%f4993, %f4992, 0f40400000, %f4992;
	fma.rn.f32 	%f4994, %f4993, 0f40400000, %f4993;
	fma.rn.f32 	%f4995, %f4994, 0f40400000, %f4994;
	fma.rn.f32 	%f4996, %f4995, 0f40400000, %f4995;
	fma.rn.f32 	%f4997, %f4996, 0f40400000, %f4996;
	fma.rn.f32 	%f4998, %f4997, 0f40400000, %f4997;
	fma.rn.f32 	%f4999, %f4998, 0f40400000, %f4998;
	fma.rn.f32 	%f5000, %f4999, 0f40400000, %f4999;
	fma.rn.f32 	%f5001, %f5000, 0f40400000, %f5000;
	fma.rn.f32 	%f5002, %f5001, 0f40400000, %f5001;
	fma.rn.f32 	%f5003, %f5002, 0f40400000, %f5002;
	fma.rn.f32 	%f5004, %f5003, 0f40400000, %f5003;
	fma.rn.f32 	%f5005, %f5004, 0f40400000, %f5004;
	fma.rn.f32 	%f5006, %f5005, 0f40400000, %f5005;
	fma.rn.f32 	%f5007, %f5006, 0f40400000, %f5006;
	fma.rn.f32 	%f5008, %f5007, 0f40400000, %f5007;
	fma.rn.f32 	%f5009, %f5008, 0f40400000, %f5008;
	fma.rn.f32 	%f5010, %f5009, 0f40400000, %f5009;
	fma.rn.f32 	%f5011, %f5010, 0f40400000, %f5010;
	fma.rn.f32 	%f5012, %f5011, 0f40400000, %f5011;
	fma.rn.f32 	%f5013, %f5012, 0f40400000, %f5012;
	fma.rn.f32 	%f5014, %f5013, 0f40400000, %f5013;
	fma.rn.f32 	%f5015, %f5014, 0f40400000, %f5014;
	fma.rn.f32 	%f5016, %f5015, 0f40400000, %f5015;
	fma.rn.f32 	%f5017, %f5016, 0f40400000, %f5016;
	fma.rn.f32 	%f5018, %f5017, 0f40400000, %f5017;
	fma.rn.f32 	%f5019, %f5018, 0f40400000, %f5018;
	fma.rn.f32 	%f5020, %f5019, 0f40400000, %f5019;
	fma.rn.f32 	%f5021, %f5020, 0f40400000, %f5020;
	fma.rn.f32 	%f5022, %f5021, 0f40400000, %f5021;
	fma.rn.f32 	%f5023, %f5022, 0f40400000, %f5022;
	fma.rn.f32 	%f5024, %f5023, 0f40400000, %f5023;
	fma.rn.f32 	%f5025, %f5024, 0f40400000, %f5024;
	fma.rn.f32 	%f5026, %f5025, 0f40400000, %f5025;
	fma.rn.f32 	%f5027, %f5026, 0f40400000, %f5026;
	fma.rn.f32 	%f5028, %f5027, 0f40400000, %f5027;
	fma.rn.f32 	%f5029, %f5028, 0f40400000, %f5028;
	fma.rn.f32 	%f5030, %f5029, 0f40400000, %f5029;
	fma.rn.f32 	%f5031, %f5030, 0f40400000, %f5030;
	fma.rn.f32 	%f5032, %f5031, 0f40400000, %f5031;
	fma.rn.f32 	%f5033, %f5032, 0f40400000, %f5032;
	fma.rn.f32 	%f5034, %f5033, 0f40400000, %f5033;
	fma.rn.f32 	%f5035, %f5034, 0f40400000, %f5034;
	fma.rn.f32 	%f5036, %f5035, 0f40400000, %f5035;
	fma.rn.f32 	%f5037, %f5036, 0f40400000, %f5036;
	fma.rn.f32 	%f5038, %f5037, 0f40400000, %f5037;
	fma.rn.f32 	%f5039, %f5038, 0f40400000, %f5038;
	fma.rn.f32 	%f5040, %f5039, 0f40400000, %f5039;
	fma.rn.f32 	%f5041, %f5040, 0f40400000, %f5040;
	fma.rn.f32 	%f5042, %f5041, 0f40400000, %f5041;
	fma.rn.f32 	%f5043, %f5042, 0f40400000, %f5042;
	fma.rn.f32 	%f5044, %f5043, 0f40400000, %f5043;
	fma.rn.f32 	%f5045, %f5044, 0f40400000, %f5044;
	fma.rn.f32 	%f5046, %f5045, 0f40400000, %f5045;
	fma.rn.f32 	%f5047, %f5046, 0f40400000, %f5046;
	fma.rn.f32 	%f5048, %f5047, 0f40400000, %f5047;
	fma.rn.f32 	%f5049, %f5048, 0f40400000, %f5048;
	fma.rn.f32 	%f5050, %f5049, 0f40400000, %f5049;
	fma.rn.f32 	%f5051, %f5050, 0f40400000, %f5050;
	fma.rn.f32 	%f5052, %f5051, 0f40400000, %f5051;
	fma.rn.f32 	%f5053, %f5052, 0f40400000, %f5052;
	fma.rn.f32 	%f5054, %f5053, 0f40400000, %f5053;
	fma.rn.f32 	%f5055, %f5054, 0f40400000, %f5054;
	fma.rn.f32 	%f5056, %f5055, 0f40400000, %f5055;
	fma.rn.f32 	%f5057, %f5056, 0f40400000, %f5056;
	fma.rn.f32 	%f5058, %f5057, 0f40400000, %f5057;
	fma.rn.f32 	%f5059, %f5058, 0f40400000, %f5058;
	fma.rn.f32 	%f5060, %f5059, 0f40400000, %f5059;
	fma.rn.f32 	%f5061, %f5060, 0f40400000, %f5060;
	fma.rn.f32 	%f5062, %f5061, 0f40400000, %f5061;
	fma.rn.f32 	%f5063, %f5062, 0f40400000, %f5062;
	fma.rn.f32 	%f5064, %f5063, 0f40400000, %f5063;
	fma.rn.f32 	%f5065, %f5064, 0f40400000, %f5064;
	fma.rn.f32 	%f5066, %f5065, 0f40400000, %f5065;
	fma.rn.f32 	%f5067, %f5066, 0f40400000, %f5066;
	fma.rn.f32 	%f5068, %f5067, 0f40400000, %f5067;
	fma.rn.f32 	%f5069, %f5068, 0f40400000, %f5068;
	fma.rn.f32 	%f5070, %f5069, 0f40400000, %f5069;
	fma.rn.f32 	%f5071, %f5070, 0f40400000, %f5070;
	fma.rn.f32 	%f5072, %f5071, 0f40400000, %f5071;
	fma.rn.f32 	%f5073, %f5072, 0f40400000, %f5072;
	fma.rn.f32 	%f5074, %f5073, 0f40400000, %f5073;
	fma.rn.f32 	%f5075, %f5074, 0f40400000, %f5074;
	fma.rn.f32 	%f5076, %f5075, 0f40400000, %f5075;
	fma.rn.f32 	%f5077, %f5076, 0f40400000, %f5076;
	fma.rn.f32 	%f5078, %f5077, 0f40400000, %f5077;
	fma.rn.f32 	%f5079, %f5078, 0f40400000, %f5078;
	fma.rn.f32 	%f5080, %f5079, 0f40400000, %f5079;
	fma.rn.f32 	%f5081, %f5080, 0f40400000, %f5080;
	fma.rn.f32 	%f5082, %f5081, 0f40400000, %f5081;
	fma.rn.f32 	%f5083, %f5082, 0f40400000, %f5082;
	fma.rn.f32 	%f5084, %f5083, 0f40400000, %f5083;
	fma.rn.f32 	%f5085, %f5084, 0f40400000, %f5084;
	fma.rn.f32 	%f5086, %f5085, 0f40400000, %f5085;
	fma.rn.f32 	%f5087, %f5086, 0f40400000, %f5086;
	fma.rn.f32 	%f5088, %f5087, 0f40400000, %f5087;
	fma.rn.f32 	%f5089, %f5088, 0f40400000, %f5088;
	fma.rn.f32 	%f5090, %f5089, 0f40400000, %f5089;
	fma.rn.f32 	%f5091, %f5090, 0f40400000, %f5090;
	fma.rn.f32 	%f5092, %f5091, 0f40400000, %f5091;
	fma.rn.f32 	%f5093, %f5092, 0f40400000, %f5092;
	fma.rn.f32 	%f5094, %f5093, 0f40400000, %f5093;
	fma.rn.f32 	%f5095, %f5094, 0f40400000, %f5094;
	fma.rn.f32 	%f5096, %f5095, 0f40400000, %f5095;
	fma.rn.f32 	%f5097, %f5096, 0f40400000, %f5096;
	fma.rn.f32 	%f5098, %f5097, 0f40400000, %f5097;
	fma.rn.f32 	%f5099, %f5098, 0f40400000, %f5098;
	fma.rn.f32 	%f5100, %f5099, 0f40400000, %f5099;
	fma.rn.f32 	%f5101, %f5100, 0f40400000, %f5100;
	fma.rn.f32 	%f5102, %f5101, 0f40400000, %f5101;
	fma.rn.f32 	%f5103, %f5102, 0f40400000, %f5102;
	fma.rn.f32 	%f5104, %f5103, 0f40400000, %f5103;
	fma.rn.f32 	%f5105, %f5104, 0f40400000, %f5104;
	fma.rn.f32 	%f5106, %f5105, 0f40400000, %f5105;
	fma.rn.f32 	%f5107, %f5106, 0f40400000, %f5106;
	fma.rn.f32 	%f5108, %f5107, 0f40400000, %f5107;
	fma.rn.f32 	%f5109, %f5108, 0f40400000, %f5108;
	fma.rn.f32 	%f5110, %f5109, 0f40400000, %f5109;
	fma.rn.f32 	%f5111, %f5110, 0f40400000, %f5110;
	fma.rn.f32 	%f5112, %f5111, 0f40400000, %f5111;
	fma.rn.f32 	%f5113, %f5112, 0f40400000, %f5112;
	fma.rn.f32 	%f5114, %f5113, 0f40400000, %f5113;
	fma.rn.f32 	%f5115, %f5114, 0f40400000, %f5114;
	fma.rn.f32 	%f5116, %f5115, 0f40400000, %f5115;
	fma.rn.f32 	%f5117, %f5116, 0f40400000, %f5116;
	fma.rn.f32 	%f5118, %f5117, 0f40400000, %f5117;
	fma.rn.f32 	%f5119, %f5118, 0f40400000, %f5118;
	fma.rn.f32 	%f5120, %f5119, 0f40400000, %f5119;
	fma.rn.f32 	%f5121, %f5120, 0f40400000, %f5120;
	fma.rn.f32 	%f5122, %f5121, 0f40400000, %f5121;
	fma.rn.f32 	%f5123, %f5122, 0f40400000, %f5122;
	fma.rn.f32 	%f5124, %f5123, 0f40400000, %f5123;
	fma.rn.f32 	%f5125, %f5124, 0f40400000, %f5124;
	fma.rn.f32 	%f5126, %f5125, 0f40400000, %f5125;
	fma.rn.f32 	%f5127, %f5126, 0f40400000, %f5126;
	fma.rn.f32 	%f5128, %f5127, 0f40400000, %f5127;
	fma.rn.f32 	%f5129, %f5128, 0f40400000, %f5128;
	fma.rn.f32 	%f5130, %f5129, 0f40400000, %f5129;
	fma.rn.f32 	%f5131, %f5130, 0f40400000, %f5130;
	fma.rn.f32 	%f5132, %f5131, 0f40400000, %f5131;
	fma.rn.f32 	%f5133, %f5132, 0f40400000, %f5132;
	fma.rn.f32 	%f5134, %f5133, 0f40400000, %f5133;
	fma.rn.f32 	%f5135, %f5134, 0f40400000, %f5134;
	fma.rn.f32 	%f5136, %f5135, 0f40400000, %f5135;
	fma.rn.f32 	%f5137, %f5136, 0f40400000, %f5136;
	fma.rn.f32 	%f5138, %f5137, 0f40400000, %f5137;
	fma.rn.f32 	%f5139, %f5138, 0f40400000, %f5138;
	fma.rn.f32 	%f5140, %f5139, 0f40400000, %f5139;
	fma.rn.f32 	%f5141, %f5140, 0f40400000, %f5140;
	fma.rn.f32 	%f5142, %f5141, 0f40400000, %f5141;
	fma.rn.f32 	%f5143, %f5142, 0f40400000, %f5142;
	fma.rn.f32 	%f5144, %f5143, 0f40400000, %f5143;
	fma.rn.f32 	%f5145, %f5144, 0f40400000, %f5144;
	fma.rn.f32 	%f5146, %f5145, 0f40400000, %f5145;
	fma.rn.f32 	%f5147, %f5146, 0f40400000, %f5146;
	fma.rn.f32 	%f5148, %f5147, 0f40400000, %f5147;
	fma.rn.f32 	%f5149, %f5148, 0f40400000, %f5148;
	fma.rn.f32 	%f5150, %f5149, 0f40400000, %f5149;
	fma.rn.f32 	%f5151, %f5150, 0f40400000, %f5150;
	fma.rn.f32 	%f5152, %f5151, 0f40400000, %f5151;
	fma.rn.f32 	%f5153, %f5152, 0f40400000, %f5152;
	fma.rn.f32 	%f5154, %f5153, 0f40400000, %f5153;
	fma.rn.f32 	%f5155, %f5154, 0f40400000, %f5154;
	fma.rn.f32 	%f5156, %f5155, 0f40400000, %f5155;
	fma.rn.f32 	%f5157, %f5156, 0f40400000, %f5156;
	fma.rn.f32 	%f5158, %f5157, 0f40400000, %f5157;
	fma.rn.f32 	%f5159, %f5158, 0f40400000, %f5158;
	fma.rn.f32 	%f5160, %f5159, 0f40400000, %f5159;
	fma.rn.f32 	%f5161, %f5160, 0f40400000, %f5160;
	fma.rn.f32 	%f5162, %f5161, 0f40400000, %f5161;
	fma.rn.f32 	%f5163, %f5162, 0f40400000, %f5162;
	fma.rn.f32 	%f5164, %f5163, 0f40400000, %f5163;
	fma.rn.f32 	%f5165, %f5164, 0f40400000, %f5164;
	fma.rn.f32 	%f5166, %f5165, 0f40400000, %f5165;
	fma.rn.f32 	%f5167, %f5166, 0f40400000, %f5166;
	fma.rn.f32 	%f5168, %f5167, 0f40400000, %f5167;
	fma.rn.f32 	%f5169, %f5168, 0f40400000, %f5168;
	fma.rn.f32 	%f5170, %f5169, 0f40400000, %f5169;
	fma.rn.f32 	%f5171, %f5170, 0f40400000, %f5170;
	fma.rn.f32 	%f5172, %f5171, 0f40400000, %f5171;
	fma.rn.f32 	%f5173, %f5172, 0f40400000, %f5172;
	fma.rn.f32 	%f5174, %f5173, 0f40400000, %f5173;
	fma.rn.f32 	%f5175, %f5174, 0f40400000, %f5174;
	fma.rn.f32 	%f5176, %f5175, 0f40400000, %f5175;
	fma.rn.f32 	%f5177, %f5176, 0f40400000, %f5176;
	fma.rn.f32 	%f5178, %f5177, 0f40400000, %f5177;
	fma.rn.f32 	%f5179, %f5178, 0f40400000, %f5178;
	fma.rn.f32 	%f5180, %f5179, 0f40400000, %f5179;
	fma.rn.f32 	%f5181, %f5180, 0f40400000, %f5180;
	fma.rn.f32 	%f5182, %f5181, 0f40400000, %f5181;
	fma.rn.f32 	%f5183, %f5182, 0f40400000, %f5182;
	fma.rn.f32 	%f5184, %f5183, 0f40400000, %f5183;
	fma.rn.f32 	%f5185, %f5184, 0f40400000, %f5184;
	fma.rn.f32 	%f5186, %f5185, 0f40400000, %f5185;
	fma.rn.f32 	%f5187, %f5186, 0f40400000, %f5186;
	fma.rn.f32 	%f5188, %f5187, 0f40400000, %f5187;
	fma.rn.f32 	%f5189, %f5188, 0f40400000, %f5188;
	fma.rn.f32 	%f5190, %f5189, 0f40400000, %f5189;
	fma.rn.f32 	%f5191, %f5190, 0f40400000, %f5190;
	fma.rn.f32 	%f5192, %f5191, 0f40400000, %f5191;
	fma.rn.f32 	%f5193, %f5192, 0f40400000, %f5192;
	fma.rn.f32 	%f5194, %f5193, 0f40400000, %f5193;
	fma.rn.f32 	%f5195, %f5194, 0f40400000, %f5194;
	fma.rn.f32 	%f5196, %f5195, 0f40400000, %f5195;
	fma.rn.f32 	%f5197, %f5196, 0f40400000, %f5196;
	fma.rn.f32 	%f5198, %f5197, 0f40400000, %f5197;
	fma.rn.f32 	%f5199, %f5198, 0f40400000, %f5198;
	fma.rn.f32 	%f5200, %f5199, 0f40400000, %f5199;
	fma.rn.f32 	%f5201, %f5200, 0f40400000, %f5200;
	fma.rn.f32 	%f5202, %f5201, 0f40400000, %f5201;
	fma.rn.f32 	%f5203, %f5202, 0f40400000, %f5202;
	fma.rn.f32 	%f5204, %f5203, 0f40400000, %f5203;
	fma.rn.f32 	%f5205, %f5204, 0f40400000, %f5204;
	fma.rn.f32 	%f5206, %f5205, 0f40400000, %f5205;
	fma.rn.f32 	%f5207, %f5206, 0f40400000, %f5206;
	fma.rn.f32 	%f5208, %f5207, 0f40400000, %f5207;
	fma.rn.f32 	%f5209, %f5208, 0f40400000, %f5208;
	fma.rn.f32 	%f5210, %f5209, 0f40400000, %f5209;
	fma.rn.f32 	%f5211, %f5210, 0f40400000, %f5210;
	fma.rn.f32 	%f5212, %f5211, 0f40400000, %f5211;
	fma.rn.f32 	%f5213, %f5212, 0f40400000, %f5212;
	fma.rn.f32 	%f5214, %f5213, 0f40400000, %f5213;
	fma.rn.f32 	%f5215, %f5214, 0f40400000, %f5214;
	fma.rn.f32 	%f5216, %f5215, 0f40400000, %f5215;
	fma.rn.f32 	%f5217, %f5216, 0f40400000, %f5216;
	fma.rn.f32 	%f5218, %f5217, 0f40400000, %f5217;
	fma.rn.f32 	%f5219, %f5218, 0f40400000, %f5218;
	fma.rn.f32 	%f5220, %f5219, 0f40400000, %f5219;
	fma.rn.f32 	%f5221, %f5220, 0f40400000, %f5220;
	fma.rn.f32 	%f5222, %f5221, 0f40400000, %f5221;
	fma.rn.f32 	%f5223, %f5222, 0f40400000, %f5222;
	fma.rn.f32 	%f5224, %f5223, 0f40400000, %f5223;
	fma.rn.f32 	%f5225, %f5224, 0f40400000, %f5224;
	fma.rn.f32 	%f5226, %f5225, 0f40400000, %f5225;
	fma.rn.f32 	%f5227, %f5226, 0f40400000, %f5226;
	fma.rn.f32 	%f5228, %f5227, 0f40400000, %f5227;
	fma.rn.f32 	%f5229, %f5228, 0f40400000, %f5228;
	fma.rn.f32 	%f5230, %f5229, 0f40400000, %f5229;
	fma.rn.f32 	%f5231, %f5230, 0f40400000, %f5230;
	fma.rn.f32 	%f5232, %f5231, 0f40400000, %f5231;
	fma.rn.f32 	%f5233, %f5232, 0f40400000, %f5232;
	fma.rn.f32 	%f5234, %f5233, 0f40400000, %f5233;
	fma.rn.f32 	%f5235, %f5234, 0f40400000, %f5234;
	fma.rn.f32 	%f5236, %f5235, 0f40400000, %f5235;
	fma.rn.f32 	%f5237, %f5236, 0f40400000, %f5236;
	fma.rn.f32 	%f5238, %f5237, 0f40400000, %f5237;
	fma.rn.f32 	%f5239, %f5238, 0f40400000, %f5238;
	fma.rn.f32 	%f5240, %f5239, 0f40400000, %f5239;
	fma.rn.f32 	%f5241, %f5240, 0f40400000, %f5240;
	fma.rn.f32 	%f5242, %f5241, 0f40400000, %f5241;
	fma.rn.f32 	%f5243, %f5242, 0f40400000, %f5242;
	fma.rn.f32 	%f5244, %f5243, 0f40400000, %f5243;
	fma.rn.f32 	%f5245, %f5244, 0f40400000, %f5244;
	fma.rn.f32 	%f5246, %f5245, 0f40400000, %f5245;
	fma.rn.f32 	%f5247, %f5246, 0f40400000, %f5246;
	fma.rn.f32 	%f5248, %f5247, 0f40400000, %f5247;
	fma.rn.f32 	%f5249, %f5248, 0f40400000, %f5248;
	fma.rn.f32 	%f5250, %f5249, 0f40400000, %f5249;
	fma.rn.f32 	%f5251, %f5250, 0f40400000, %f5250;
	fma.rn.f32 	%f5252, %f5251, 0f40400000, %f5251;
	fma.rn.f32 	%f5253, %f5252, 0f40400000, %f5252;
	fma.rn.f32 	%f5254, %f5253, 0f40400000, %f5253;
	fma.rn.f32 	%f5255, %f5254, 0f40400000, %f5254;
	fma.rn.f32 	%f5256, %f5255, 0f40400000, %f5255;
	fma.rn.f32 	%f5257, %f5256, 0f40400000, %f5256;
	fma.rn.f32 	%f5258, %f5257, 0f40400000, %f5257;
	fma.rn.f32 	%f5259, %f5258, 0f40400000, %f5258;
	fma.rn.f32 	%f5260, %f5259, 0f40400000, %f5259;
	fma.rn.f32 	%f5261, %f5260, 0f40400000, %f5260;
	st.global.f32 	[%rd6], %f5261;
	add.s32 	%r14, %r14, 1;
	add.s32 	%r13, %r13, 1;
	setp.ne.s32 	%p1, %r14, 32;
	@%p1 bra 	$L__BB0_1;
	ret;

}


// ===== COMPILED SASS (sm_100) =====

	.target	sm_100

	.elftype	@"ET_EXEC"


//--------------------- .note.nv.tkinfo           --------------------------
	.section	.note.nv.tkinfo,"",@"SHT_NOTE"
	.sectionflags	@"SHF_NOTE_NV_TKINFO"
	.tkinfo
        /*0018*/ 	.word	0x00000002
        /*0030*/ 	.string	""
        /*0030*/ 	.string	"ptxas"
        /*0030*/ 	.string	"Cuda compilation tools, release 13.0, V13.0.88"
        /*0030*/ 	.string	"Build cuda_13.0.r13.0/compiler.36424714_0"
        /*0030*/ 	.string	"-arch sm_100 -m 64 "



//--------------------- .note.nv.cuinfo           --------------------------
	.section	.note.nv.cuinfo,"",@"SHT_NOTE"
	.sectionflags	@"SHF_NOTE_NV_CUINFO"
        /*0018*/ 	.short	0x0002
        /*001a*/ 	.short	0x0064
        /*001c*/ 	.short	0x0082
	.zero		2


//--------------------- .nv.info                  --------------------------
	.section	.nv.info,"",@"SHT_CUDA_INFO"
	.align	4


	//----- nvinfo : EIATTR_REGCOUNT
	.align		4
        /*0000*/ 	.byte	0x04, 0x2f
        /*0002*/ 	.short	(.L_1 - .L_0)
	.align		4
.L_0:
        /*0004*/ 	.word	index@(_Z16tail_latency_fmaILi5260ELi32EEvPKfPfi)
        /*0008*/ 	.word	0x0000000e


	//----- nvinfo : EIATTR_FRAME_SIZE
	.align		4
.L_1:
        /*000c*/ 	.byte	0x04, 0x11
        /*000e*/ 	.short	(.L_3 - .L_2)
	.align		4
.L_2:
        /*0010*/ 	.word	index@(_Z16tail_latency_fmaILi5260ELi32EEvPKfPfi)
        /*0014*/ 	.word	0x00000000


	//----- nvinfo : EIATTR_MIN_STACK_SIZE
	.align		4
.L_3:
        /*0018*/ 	.byte	0x04, 0x12
        /*001a*/ 	.short	(.L_5 - .L_4)
	.align		4
.L_4:
        /*001c*/ 	.word	index@(_Z16tail_latency_fmaILi5260ELi32EEvPKfPfi)
        /*0020*/ 	.word	0x00000000
.L_5:


//--------------------- .nv.compat                --------------------------
	.section	.nv.compat,"",@"SHT_CUDA_COMPAT_INFO"
	.align	4
        /*0000*/ 	.byte	0x02, 0x09, 0x00, 0x00, 0x02, 0x02, 0x01, 0x00, 0x02, 0x05, 0x05, 0x00, 0x03, 0x07, 0x01, 0x01
        /*0010*/ 	.byte	0x02, 0x03, 0x00, 0x00, 0x02, 0x06, 0x01, 0x00, 0x04, 0x0b, 0x08, 0x00, 0x09, 0x00, 0x00, 0x00
        /*0020*/ 	.byte	0x00, 0x00, 0x00, 0x00


//--------------------- .nv.info._Z16tail_latency_fmaILi5260ELi32EEvPKfPfi --------------------------
	.section	.nv.info._Z16tail_latency_fmaILi5260ELi32EEvPKfPfi,"",@"SHT_CUDA_INFO"
	.sectionflags	@""
	.align	4


	//----- nvinfo : EIATTR_CUDA_API_VERSION
	.align		4
        /*0000*/ 	.byte	0x04, 0x37
        /*0002*/ 	.short	(.L_7 - .L_6)
.L_6:
        /*0004*/ 	.word	0x00000082


	//----- nvinfo : EIATTR_KPARAM_INFO
	.align		4
.L_7:
        /*0008*/ 	.byte	0x04, 0x17
        /*000a*/ 	.short	(.L_9 - .L_8)
.L_8:
        /*000c*/ 	.word	0x00000000
        /*0010*/ 	.short	0x0002
        /*0012*/ 	.short	0x0010
        /*0014*/ 	.byte	0x00, 0xf0, 0x11, 0x00


	//----- nvinfo : EIATTR_KPARAM_INFO
	.align		4
.L_9:
        /*0018*/ 	.byte	0x04, 0x17
        /*001a*/ 	.short	(.L_11 - .L_10)
.L_10:
        /*001c*/ 	.word	0x00000000
        /*0020*/ 	.short	0x0001
        /*0022*/ 	.short	0x0008
        /*0024*/ 	.byte	0x00, 0xf5, 0x21, 0x00


	//----- nvinfo : EIATTR_KPARAM_INFO
	.align		4
.L_11:
        /*0028*/ 	.byte	0x04, 0x17
        /*002a*/ 	.short	(.L_13 - .L_12)
.L_12:
        /*002c*/ 	.word	0x00000000
        /*0030*/ 	.short	0x0000
        /*0032*/ 	.short	0x0000
        /*0034*/ 	.byte	0x00, 0xf5, 0x21, 0x00


	//----- nvinfo : EIATTR_SPARSE_MMA_MASK
	.align		4
.L_13:
        /*0038*/ 	.byte	0x03, 0x50
        /*003a*/ 	.short	0x0000


	//----- nvinfo : EIATTR_MAXREG_COUNT
	.align		4
        /*003c*/ 	.byte	0x03, 0x1b
        /*003e*/ 	.short	0x00ff


	//----- nvinfo : EIATTR_MERCURY_ISA_VERSION
	.align		4
        /*0040*/ 	.byte	0x03, 0x5f
        /*0042*/ 	.short	0x0101


	//----- nvinfo : EIATTR_VRC_CTA_INIT_COUNT
	.align		4
        /*0044*/ 	.byte	0x02, 0x4a
	.zero		1
	.zero		1


	//----- nvinfo : EIATTR_EXIT_INSTR_OFFSETS
	.align		4
        /*0048*/ 	.byte	0x04, 0x1c
        /*004a*/ 	.short	(.L_15 - .L_14)


	//   ....[0]....
.L_14:
        /*004c*/ 	.word	0x000149e0


	//----- nvinfo : EIATTR_CBANK_PARAM_SIZE
	.align		4
.L_15:
        /*0050*/ 	.byte	0x03, 0x19
        /*0052*/ 	.short	0x0014


	//----- nvinfo : EIATTR_PARAM_CBANK
	.align		4
        /*0054*/ 	.byte	0x04, 0x0a
        /*0056*/ 	.short	(.L_17 - .L_16)
	.align		4
.L_16:
        /*0058*/ 	.word	index@(.nv.constant0._Z16tail_latency_fmaILi5260ELi32EEvPKfPfi)
        /*005c*/ 	.short	0x0380
        /*005e*/ 	.short	0x0014


	//----- nvinfo : EIATTR_SW_WAR
	.align		4
.L_17:
        /*0060*/ 	.byte	0x04, 0x36
        /*0062*/ 	.short	(.L_19 - .L_18)
.L_18:
        /*0064*/ 	.word	0x00000008
.L_19:


//--------------------- .nv.callgraph             --------------------------
	.section	.nv.callgraph,"",@"SHT_CUDA_CALLGRAPH"
	.align	4
	.sectionentsize	8
	.align		4
        /*0000*/ 	.word	0x00000000
	.align		4
        /*0004*/ 	.word	0xffffffff
	.align		4
        /*0008*/ 	.word	0x00000000
	.align		4
        /*000c*/ 	.word	0xfffffffe
	.align		4
        /*0010*/ 	.word	0x00000000
	.align		4
        /*0014*/ 	.word	0xfffffffd
	.align		4
        /*0018*/ 	.word	0x00000000
	.align		4
        /*001c*/ 	.word	0xfffffffc


//--------------------- .text._Z16tail_latency_fmaILi5260ELi32EEvPKfPfi --------------------------
	.section	.text._Z16tail_latency_fmaILi5260ELi32EEvPKfPfi,"ax",@progbits
	.align	128
        .global         _Z16tail_latency_fmaILi5260ELi32EEvPKfPfi
        .type           _Z16tail_latency_fmaILi5260ELi32EEvPKfPfi,@function
        .size           _Z16tail_latency_fmaILi5260ELi32EEvPKfPfi,(.L_x_2 - _Z16tail_latency_fmaILi5260ELi32EEvPKfPfi)
        .other          _Z16tail_latency_fmaILi5260ELi32EEvPKfPfi,@"STO_CUDA_ENTRY STV_DEFAULT"
_Z16tail_latency_fmaILi5260ELi32EEvPKfPfi:
.text._Z16tail_latency_fmaILi5260ELi32EEvPKfPfi:
[----:B------:R-:W-:Y:S01]  /*0000*/  LDC R1, c[0x0][0x37c] ;  /* 0x0000df00ff017b82 */ /* 0x000fe20000000800 */
[----:B------:R-:W0:Y:S07]  /*0010*/  S2R R7, SR_TID.X ;  /* 0x0000000000077919 */ /* 0x000e2e0000002100 */
[----:B------:R-:W0:Y:S01]  /*0020*/  S2UR UR4, SR_CTAID.X ;  /* 0x00000000000479c3 */ /* 0x000e220000002500 */
[----:B------:R-:W1:Y:S07]  /*0030*/  LDCU.64 UR6, c[0x0][0x358] ;  /* 0x00006b00ff0677ac */ /* 0x000e6e0008000a00 */
[----:B------:R-:W0:Y:S08]  /*0040*/  LDC R0, c[0x0][0x360] ;  /* 0x0000d800ff007b82 */ /* 0x000e300000000800 */
[----:B------:R-:W2:Y:S08]  /*0050*/  LDC.64 R2, c[0x0][0x380] ;  /* 0x0000e000ff027b82 */ /* 0x000eb00000000a00 */
[----:B------:R-:W3:Y:S01]  /*0060*/  LDC.64 R4, c[0x0][0x388] ;  /* 0x0000e200ff047b82 */ /* 0x000ee20000000a00 */
[----:B0-----:R-:W-:Y:S01]  /*0070*/  IMAD R7, R0, UR4, R7 ;  /* 0x0000000400077c24 */ /* 0x001fe2000f8e0207 */
[----:B------:R-:W-:-:S04]  /*0080*/  UMOV UR4, URZ ;  /* 0x000000ff00047c82 */ /* 0x000fc80008000000 */
[----:B-1----:R-:W-:-:S07]  /*0090*/  SHF.L.U32 R7, R7, 0x5, RZ ;  /* 0x0000000507077819 */ /* 0x002fce00000006ff */
.L_x_0:
[----:B0-2---:R-:W-:-:S06]  /*00a0*/  IMAD.WIDE R8, R7, 0x4, R2 ;  /* 0x0000000407087825 */ /* 0x005fcc00078e0202 */
[----:B------:R-:W2:Y:S01]  /*00b0*/  LDG.E.CONSTANT R8, desc[UR6][R8.64] ;  /* 0x0000000608087981 */ /* 0x000ea2000c1e9900 */
[----:B------:R-:W-:-:S04]  /*00c0*/  UIADD3 UR4, UPT, UPT, UR4, 0x1, URZ ;  /* 0x0000000104047890 */ /* 0x000fc8000fffe0ff */
[----:B------:R-:W-:Y:S01]  /*00d0*/  UISETP.NE.AND UP0, UPT, UR4, 0x20, UPT ;  /* 0x000000200400788c */ /* 0x000fe2000bf05270 */
[----:B--2---:R-:W-:Y:S01]  /*00e0*/  FFMA R0, R8, 3, R8 ;  /* 0x4040000008007823 */ /* 0x004fe20000000008 */
[----:B---3--:R-:W-:-:S04]  /*00f0*/  IMAD.WIDE R8, R7, 0x4, R4 ;  /* 0x0000000407087825 */ /* 0x008fc800078e0204 */
[----:B------:R-:W-:-:S04]  /*0100*/  FFMA R0, R0, 3, R0 ;  /* 0x4040000000007823 */ /* 0x000fc80000000000 */
        /* <DEDUP_REMOVED lines=5257> */
[----:B------:R-:W-:-:S05]  /*149a0*/  FFMA R11, R0, 3, R0 ;  /* 0x40400000000b7823 */ /* 0x000fca0000000000 */
[----:B------:R0:W-:Y:S01]  /*149b0*/  STG.E desc[UR6][R8.64], R11 ;  /* 0x0000000b08007986 */ /* 0x0001e2000c101906 */
[----:B------:R-:W-:Y:S01]  /*149c0*/  IADD3 R7, PT, PT, R7, 0x1, RZ ;  /* 0x0000000107077810 */ /* 0x000fe20007ffe0ff */
[----:B------:R-:W-:Y:S06]  /*149d0*/  BRA.U UP0, `(.L_x_0) ;  /* 0xfffffeb500b07547 */ /* 0x000fec000b83ffff */
[----:B------:R-:W-:Y:S05]  /*149e0*/  EXIT ;  /* 0x000000000000794d */ /* 0x000fea0003800000 */
.L_x_1:
[----:B------:R-:W-:-:S00]  /*149f0*/  BRA `(.L_x_1) ;  /* 0xfffffffc00fc7947 */ /* 0x000fc0000383ffff */
[----:B------:R-:W-:-:S00]  /*14a00*/  NOP ;  /* 0x0000000000007918 */ /* 0x000fc00000000000 */
[----:B------:R-:W-:-:S00]  /*14a10*/  NOP ;  /* 0x0000000000007918 */ /* 0x000fc00000000000 */
[----:B------:R-:W-:-:S00]  /*14a20*/  NOP ;  /* 0x0000000000007918 */ /* 0x000fc00000000000 */
[----:B------:R-:W-:-:S00]  /*14a30*/  NOP ;  /* 0x0000000000007918 */ /* 0x000fc00000000000 */
[----:B------:R-:W-:-:S00]  /*14a40*/  NOP ;  /* 0x0000000000007918 */ /* 0x000fc00000000000 */
[----:B------:R-:W-:-:S00]  /*14a50*/  NOP ;  /* 0x0000000000007918 */ /* 0x000fc00000000000 */
[----:B------:R-:W-:-:S00]  /*14a60*/  NOP ;  /* 0x0000000000007918 */ /* 0x000fc00000000000 */
[----:B------:R-:W-:-:S00]  /*14a70*/  NOP ;  /* 0x0000000000007918 */ /* 0x000fc00000000000 */
.L_x_2:


//--------------------- .nv.shared.reserved.0     --------------------------
	.section	.nv.shared.reserved.0,"aw",@nobits
	.weak		__nv_reservedSMEM_offset_0_alias
	.size		__nv_reservedSMEM_offset_0_alias, 0, 64
	.other		__nv_reservedSMEM_offset_0_alias,@"STO_CUDA_RESERVED_SHARED STV_DEFAULT"
__nv_reservedSMEM_offset_0_alias:
	.zero		0
	.zero		64


//--------------------- .nv.constant0._Z16tail_latency_fmaILi5260ELi32EEvPKfPfi --------------------------
	.section	.nv.constant0._Z16tail_latency_fmaILi5260ELi32EEvPKfPfi,"a",@progbits
	.sectionflags	@""
	.align	4
.nv.constant0._Z16tail_latency_fmaILi5260ELi32EEvPKfPfi:
	.zero		916


//--------------------- SYMBOLS --------------------------

	.type		.nv.reservedSmem.offset0,@object
	.size		.nv.reservedSmem.offset0,0x4
